// auto-generated by cutlass_sweep.epilogue — config: {"arch": "sm_90", "cluster_m": 1, "cluster_n": 1, "dtype": "fp16", "fusion": "bias", "tile_k": 64, "tile_m": 128, "tile_n": 128}
#include "cutlass/cutlass.h"
#include "cutlass/gemm/collective/collective_builder.hpp"
#include "cutlass/gemm/device/gemm_universal_adapter.h"
#include "cutlass/gemm/kernel/gemm_universal.hpp"
#include "cutlass/epilogue/collective/collective_builder.hpp"
#include "cutlass/epilogue/fusion/operations.hpp"
#include "cutlass/epilogue/thread/activation.h"

using Elem = cutlass::half_t;
using Acc  = float;
using TileShape    = cute::Shape<cute::_128, cute::_128, cute::_64>;
using ClusterShape = cute::Shape<cute::_1, cute::_1, cute::_1>;
using FusionOp     = cutlass::epilogue::fusion::LinCombPerRowBias<Elem, Acc>;

using CollectiveEpilogue = typename cutlass::epilogue::collective::CollectiveBuilder<
    cutlass::arch::Sm90, cutlass::arch::OpClassTensorOp,
    TileShape, ClusterShape,
    cutlass::epilogue::collective::EpilogueTileAuto,
    Acc, Acc,
    Elem, cutlass::layout::RowMajor, 128 / cutlass::sizeof_bits<Elem>::value,
    Elem, cutlass::layout::RowMajor, 128 / cutlass::sizeof_bits<Elem>::value,
    cutlass::epilogue::TmaWarpSpecializedCooperative,
    FusionOp
  >::CollectiveOp;

using CollectiveMainloop = typename cutlass::gemm::collective::CollectiveBuilder<
    cutlass::arch::Sm90, cutlass::arch::OpClassTensorOp,
    Elem, cutlass::layout::RowMajor, 128 / cutlass::sizeof_bits<Elem>::value,
    Elem, cutlass::layout::ColumnMajor, 128 / cutlass::sizeof_bits<Elem>::value,
    Acc,
    TileShape, ClusterShape,
    cutlass::gemm::collective::StageCountAutoCarveout<
        static_cast<int>(sizeof(typename CollectiveEpilogue::SharedStorage))>,
    cutlass::gemm::KernelTmaWarpSpecializedCooperative
  >::CollectiveOp;

using GemmKernel = cutlass::gemm::kernel::GemmUniversal<
    cute::Shape<int,int,int,int>, CollectiveMainloop, CollectiveEpilogue>;
using Gemm = cutlass::gemm::device::GemmUniversalAdapter<GemmKernel>;

auto* _anchor = &cutlass::device_kernel<GemmKernel>;


// ===== COMPILED SASS (sm_90a) =====

	.target	sm_90a

	.elftype	@"ET_EXEC"


//--------------------- .note.nv.tkinfo           --------------------------
	.section	.note.nv.tkinfo,"",@"SHT_NOTE"
	.sectionflags	@"SHF_NOTE_NV_TKINFO"
	.tkinfo
        /*0018*/ 	.word	0x00000002
        /*0030*/ 	.string	""
        /*0030*/ 	.string	"ptxas"
        /*0030*/ 	.string	"Cuda compilation tools, release 13.0, V13.0.88"
        /*0030*/ 	.string	"Build cuda_13.0.r13.0/compiler.36424714_0"
        /*0030*/ 	.string	"-arch sm_90a -m 64 "



//--------------------- .note.nv.cuinfo           --------------------------
	.section	.note.nv.cuinfo,"",@"SHT_NOTE"
	.sectionflags	@"SHF_NOTE_NV_CUINFO"
        /*0018*/ 	.short	0x0002
        /*001a*/ 	.short	0x005a
        /*001c*/ 	.short	0x0082
	.zero		2


//--------------------- .nv.info                  --------------------------
	.section	.nv.info,"",@"SHT_CUDA_INFO"
	.align	4


	//----- nvinfo : EIATTR_REGCOUNT
	.align		4
        /*0000*/ 	.byte	0x04, 0x2f
        /*0002*/ 	.short	(.L_18 - .L_17)
	.align		4
.L_17:
        /*0004*/ 	.word	index@(_ZN7cutlass13device_kernelINS_4gemm6kernel13GemmUniversalIN4cute5tupleIJiiiiEEENS1_10collective13CollectiveMmaINS1_34MainloopSm90TmaGmmaWarpSpecializedILi6ENS5_IJNS4_1CILi1EEESB_SB_EEENS1_35KernelTmaWarpSpecializedCooperativeEEENS5_IJNSA_ILi128EEESF_NSA_ILi64EEEEEENS_6half_tENS5_IJlSB_lEEESI_SJ_NS4_8TiledMMAINS4_8MMA_AtomIJNS4_4SM904GMMA26MMA_64x128x16_F32F16F16_SSILNSN_5MajorE0ELSP_0ELNSN_7ScaleInE1ELSQ_1EEEEEENS4_6LayoutINS5_IJNSA_ILi2EEESB_SB_EEENS5_IJSB_NSA_ILi0EEESW_EEEEENS5_IJNS4_10UnderscoreESZ_SZ_EEEEENS4_13SM90_TMA_LOADENS4_14ComposedLayoutINS4_7SwizzleILi3ELi4ELi3EEENS4_18smem_ptr_flag_bitsILi16EEENST_INS5_IJNSA_ILi8EEESG_EEENS5_IJSG_SB_EEEEEEEvNS4_8identityES12_S1C_vS1D_EENS_8epilogue10collective18CollectiveEpilogueINS1F_22Sm90TmaWarpSpecializedILi4ELi2ELi16ELb1ELb0EEEJSH_NS5_IJSF_NSA_ILi32EEEEEESI_SJ_SI_SJ_NS1F_6fusion15FusionCallbacksIS1J_NS1M_17LinCombPerRowBiasISI_fSI_SI_fLi8ELNS_15FloatRoundStyleE2EEESH_S1L_JEEES12_NS13_INS14_ILi2ELi4ELi3EEES17_NST_INS5_IJS18_S1K_EEENS5_IJS1K_SB_EEEEEEENS4_17SM75_U32x4_LDSM_NENS4_14SM90_TMA_STOREES1W_NS4_17SM90_U32x4_STSM_NENS4_9Copy_AtomIJS1Z_SI_EEEvEEEvvEEEEvNT_6ParamsE)
        /*0008*/ 	.word	0x000000a8


	//----- nvinfo : EIATTR_FRAME_SIZE
	.align		4
.L_18:
        /*000c*/ 	.byte	0x04, 0x11
        /*000e*/ 	.short	(.L_20 - .L_19)
	.align		4
.L_19:
        /*0010*/ 	.word	index@(_ZN7cutlass13device_kernelINS_4gemm6kernel13GemmUniversalIN4cute5tupleIJiiiiEEENS1_10collective13CollectiveMmaINS1_34MainloopSm90TmaGmmaWarpSpecializedILi6ENS5_IJNS4_1CILi1EEESB_SB_EEENS1_35KernelTmaWarpSpecializedCooperativeEEENS5_IJNSA_ILi128EEESF_NSA_ILi64EEEEEENS_6half_tENS5_IJlSB_lEEESI_SJ_NS4_8TiledMMAINS4_8MMA_AtomIJNS4_4SM904GMMA26MMA_64x128x16_F32F16F16_SSILNSN_5MajorE0ELSP_0ELNSN_7ScaleInE1ELSQ_1EEEEEENS4_6LayoutINS5_IJNSA_ILi2EEESB_SB_EEENS5_IJSB_NSA_ILi0EEESW_EEEEENS5_IJNS4_10UnderscoreESZ_SZ_EEEEENS4_13SM90_TMA_LOADENS4_14ComposedLayoutINS4_7SwizzleILi3ELi4ELi3EEENS4_18smem_ptr_flag_bitsILi16EEENST_INS5_IJNSA_ILi8EEESG_EEENS5_IJSG_SB_EEEEEEEvNS4_8identityES12_S1C_vS1D_EENS_8epilogue10collective18CollectiveEpilogueINS1F_22Sm90TmaWarpSpecializedILi4ELi2ELi16ELb1ELb0EEEJSH_NS5_IJSF_NSA_ILi32EEEEEESI_SJ_SI_SJ_NS1F_6fusion15FusionCallbacksIS1J_NS1M_17LinCombPerRowBiasISI_fSI_SI_fLi8ELNS_15FloatRoundStyleE2EEESH_S1L_JEEES12_NS13_INS14_ILi2ELi4ELi3EEES17_NST_INS5_IJS18_S1K_EEENS5_IJS1K_SB_EEEEEEENS4_17SM75_U32x4_LDSM_NENS4_14SM90_TMA_STOREES1W_NS4_17SM90_U32x4_STSM_NENS4_9Copy_AtomIJS1Z_SI_EEEvEEEvvEEEEvNT_6ParamsE)
        /*0014*/ 	.word	0x00000000


	//----- nvinfo : EIATTR_MIN_STACK_SIZE
	.align		4
.L_20:
        /*0018*/ 	.byte	0x04, 0x12
        /*001a*/ 	.short	(.L_22 - .L_21)
	.align		4
.L_21:
        /*001c*/ 	.word	index@(_ZN7cutlass13device_kernelINS_4gemm6kernel13GemmUniversalIN4cute5tupleIJiiiiEEENS1_10collective13CollectiveMmaINS1_34MainloopSm90TmaGmmaWarpSpecializedILi6ENS5_IJNS4_1CILi1EEESB_SB_EEENS1_35KernelTmaWarpSpecializedCooperativeEEENS5_IJNSA_ILi128EEESF_NSA_ILi64EEEEEENS_6half_tENS5_IJlSB_lEEESI_SJ_NS4_8TiledMMAINS4_8MMA_AtomIJNS4_4SM904GMMA26MMA_64x128x16_F32F16F16_SSILNSN_5MajorE0ELSP_0ELNSN_7ScaleInE1ELSQ_1EEEEEENS4_6LayoutINS5_IJNSA_ILi2EEESB_SB_EEENS5_IJSB_NSA_ILi0EEESW_EEEEENS5_IJNS4_10UnderscoreESZ_SZ_EEEEENS4_13SM90_TMA_LOADENS4_14ComposedLayoutINS4_7SwizzleILi3ELi4ELi3EEENS4_18smem_ptr_flag_bitsILi16EEENST_INS5_IJNSA_ILi8EEESG_EEENS5_IJSG_SB_EEEEEEEvNS4_8identityES12_S1C_vS1D_EENS_8epilogue10collective18CollectiveEpilogueINS1F_22Sm90TmaWarpSpecializedILi4ELi2ELi16ELb1ELb0EEEJSH_NS5_IJSF_NSA_ILi32EEEEEESI_SJ_SI_SJ_NS1F_6fusion15FusionCallbacksIS1J_NS1M_17LinCombPerRowBiasISI_fSI_SI_fLi8ELNS_15FloatRoundStyleE2EEESH_S1L_JEEES12_NS13_INS14_ILi2ELi4ELi3EEES17_NST_INS5_IJS18_S1K_EEENS5_IJS1K_SB_EEEEEEENS4_17SM75_U32x4_LDSM_NENS4_14SM90_TMA_STOREES1W_NS4_17SM90_U32x4_STSM_NENS4_9Copy_AtomIJS1Z_SI_EEEvEEEvvEEEEvNT_6ParamsE)
        /*0020*/ 	.word	0x00000000
.L_22:


//--------------------- .nv.compat                --------------------------
	.section	.nv.compat,"",@"SHT_CUDA_COMPAT_INFO"
	.align	4
        /*0000*/ 	.byte	0x02, 0x09, 0x01, 0x00, 0x02, 0x02, 0x04, 0x00, 0x02, 0x05, 0x05, 0x00, 0x03, 0x07, 0x01, 0x01
        /*0010*/ 	.byte	0x02, 0x03, 0x01, 0x00, 0x02, 0x06, 0x01, 0x00, 0x04, 0x0b, 0x08, 0x00, 0x00, 0x00, 0x00, 0x00
        /*0020*/ 	.byte	0x00, 0x00, 0x00, 0x00


//--------------------- .nv.info._ZN7cutlass13device_kernelINS_4gemm6kernel13GemmUniversalIN4cute5tupleIJiiiiEEENS1_10collective13CollectiveMmaINS1_34MainloopSm90TmaGmmaWarpSpecializedILi6ENS5_IJNS4_1CILi1EEESB_SB_EEENS1_35KernelTmaWarpSpecializedCooperativeEEENS5_IJNSA_ILi128EEESF_NSA_ILi64EEEEEENS_6half_tENS5_IJlSB_lEEESI_SJ_NS4_8TiledMMAINS4_8MMA_AtomIJNS4_4SM904GMMA26MMA_64x128x16_F32F16F16_SSILNSN_5MajorE0ELSP_0ELNSN_7ScaleInE1ELSQ_1EEEEEENS4_6LayoutINS5_IJNSA_ILi2EEESB_SB_EEENS5_IJSB_NSA_ILi0EEESW_EEEEENS5_IJNS4_10UnderscoreESZ_SZ_EEEEENS4_13SM90_TMA_LOADENS4_14ComposedLayoutINS4_7SwizzleILi3ELi4ELi3EEENS4_18smem_ptr_flag_bitsILi16EEENST_INS5_IJNSA_ILi8EEESG_EEENS5_IJSG_SB_EEEEEEEvNS4_8identityES12_S1C_vS1D_EENS_8epilogue10collective18CollectiveEpilogueINS1F_22Sm90TmaWarpSpecializedILi4ELi2ELi16ELb1ELb0EEEJSH_NS5_IJSF_NSA_ILi32EEEEEESI_SJ_SI_SJ_NS1F_6fusion15FusionCallbacksIS1J_NS1M_17LinCombPerRowBiasISI_fSI_SI_fLi8ELNS_15FloatRoundStyleE2EEESH_S1L_JEEES12_NS13_INS14_ILi2ELi4ELi3EEES17_NST_INS5_IJS18_S1K_EEENS5_IJS1K_SB_EEEEEEENS4_17SM75_U32x4_LDSM_NENS4_14SM90_TMA_STOREES1W_NS4_17SM90_U32x4_STSM_NENS4_9Copy_AtomIJS1Z_SI_EEEvEEEvvEEEEvNT_6ParamsE --------------------------
	.section	.nv.info._ZN7cutlass13device_kernelINS_4gemm6kernel13GemmUniversalIN4cute5tupleIJiiiiEEENS1_10collective13CollectiveMmaINS1_34MainloopSm90TmaGmmaWarpSpecializedILi6ENS5_IJNS4_1CILi1EEESB_SB_EEENS1_35KernelTmaWarpSpecializedCooperativeEEENS5_IJNSA_ILi128EEESF_NSA_ILi64EEEEEENS_6half_tENS5_IJlSB_lEEESI_SJ_NS4_8TiledMMAINS4_8MMA_AtomIJNS4_4SM904GMMA26MMA_64x128x16_F32F16F16_SSILNSN_5MajorE0ELSP_0ELNSN_7ScaleInE1ELSQ_1EEEEEENS4_6LayoutINS5_IJNSA_ILi2EEESB_SB_EEENS5_IJSB_NSA_ILi0EEESW_EEEEENS5_IJNS4_10UnderscoreESZ_SZ_EEEEENS4_13SM90_TMA_LOADENS4_14ComposedLayoutINS4_7SwizzleILi3ELi4ELi3EEENS4_18smem_ptr_flag_bitsILi16EEENST_INS5_IJNSA_ILi8EEESG_EEENS5_IJSG_SB_EEEEEEEvNS4_8identityES12_S1C_vS1D_EENS_8epilogue10collective18CollectiveEpilogueINS1F_22Sm90TmaWarpSpecializedILi4ELi2ELi16ELb1ELb0EEEJSH_NS5_IJSF_NSA_ILi32EEEEEESI_SJ_SI_SJ_NS1F_6fusion15FusionCallbacksIS1J_NS1M_17LinCombPerRowBiasISI_fSI_SI_fLi8ELNS_15FloatRoundStyleE2EEESH_S1L_JEEES12_NS13_INS14_ILi2ELi4ELi3EEES17_NST_INS5_IJS18_S1K_EEENS5_IJS1K_SB_EEEEEEENS4_17SM75_U32x4_LDSM_NENS4_14SM90_TMA_STOREES1W_NS4_17SM90_U32x4_STSM_NENS4_9Copy_AtomIJS1Z_SI_EEEvEEEvvEEEEvNT_6ParamsE,"",@"SHT_CUDA_INFO"
	.sectionflags	@""
	.align	4


	//----- nvinfo : EIATTR_CUDA_API_VERSION
	.align		4
        /*0000*/ 	.byte	0x04, 0x37
        /*0002*/ 	.short	(.L_24 - .L_23)
.L_23:
        /*0004*/ 	.word	0x00000082


	//----- nvinfo : EIATTR_KPARAM_INFO
	.align		4
.L_24:
        /*0008*/ 	.byte	0x04, 0x17
        /*000a*/ 	.short	(.L_26 - .L_25)
.L_25:
        /*000c*/ 	.word	0x00000000
        /*0010*/ 	.short	0x0000
        /*0012*/ 	.short	0x0070
        /*0014*/ 	.byte	0x00, 0xf0, 0x01, 0x1c


	//----- nvinfo : EIATTR_SPARSE_MMA_MASK
	.align		4
.L_26:
        /*0018*/ 	.byte	0x03, 0x50
        /*001a*/ 	.short	0x0000


	//----- nvinfo : EIATTR_MAXREG_COUNT
	.align		4
        /*001c*/ 	.byte	0x03, 0x1b
        /*001e*/ 	.short	0x00a8


	//----- nvinfo : EIATTR_NUM_BARRIERS
	.align		4
        /*0020*/ 	.byte	0x02, 0x4c
        /*0022*/ 	.byte	0x02
	.zero		1


	//----- nvinfo : EIATTR_EXTERNS
	.align		4
        /*0024*/ 	.byte	0x04, 0x0f
        /*0026*/ 	.short	(.L_28 - .L_27)


	//   ....[0]....
	.align		4
.L_27:
        /*0028*/ 	.word	index@(__assertfail)


	//----- nvinfo : EIATTR_MERCURY_ISA_VERSION
	.align		4
.L_28:
        /*002c*/ 	.byte	0x03, 0x5f
        /*002e*/ 	.short	0x0101


	//----- nvinfo : EIATTR_INT_WARP_WIDE_INSTR_OFFSETS
	.align		4
        /*0030*/ 	.byte	0x04, 0x31
        /*0032*/ 	.short	(.L_30 - .L_29)


	//   ....[0]....
.L_29:
        /*0034*/ 	.word	0x00000910


	//   ....[1]....
        /*0038*/ 	.word	0x00000920


	//   ....[2]....
        /*003c*/ 	.word	0x000009a0


	//----- nvinfo : EIATTR_COOP_GROUP_MASK_REGIDS
	.align		4
.L_30:
        /*0040*/ 	.byte	0x04, 0x29
        /*0042*/ 	.short	(.L_32 - .L_31)


	//   ....[0]....
.L_31:
        /*0044*/ 	.word	0xffffffff


	//   ....[1]....
        /*0048*/ 	.word	0xffffffff


	//   ....[2]....
        /*004c*/ 	.word	0xffffffff


	//   ....[3]....
        /*0050*/ 	.word	0xffffffff


	//   ....[4]....
        /*0054*/ 	.word	0xffffffff


	//   ....[5]....
        /*0058*/ 	.word	0xffffffff


	//----- nvinfo : EIATTR_COOP_GROUP_INSTR_OFFSETS
	.align		4
.L_32:
        /*005c*/ 	.byte	0x04, 0x28
        /*005e*/ 	.short	(.L_34 - .L_33)


	//   ....[0]....
.L_33:
        /*0060*/ 	.word	0x00000070


	//   ....[1]....
        /*0064*/ 	.word	0x00000080


	//   ....[2]....
        /*0068*/ 	.word	0x00000430


	//   ....[3]....
        /*006c*/ 	.word	0x00000600


	//   ....[4]....
        /*0070*/ 	.word	0x000007b0


	//   ....[5]....
        /*0074*/ 	.word	0x00001700


	//----- nvinfo : EIATTR_REG_RECONFIG
	.align		4
.L_34:
        /*0078*/ 	.byte	0x01, 0x54
	.zero		2


	//----- nvinfo : EIATTR_SYSCALL_OFFSETS
	.align		4
        /*007c*/ 	.byte	0x04, 0x46
        /*007e*/ 	.short	(.L_36 - .L_35)


	//   ....[0]....
.L_35:
        /*0080*/ 	.word	0x000018f0


	//   ....[1]....
        /*0084*/ 	.word	0x00002370


	//   ....[2]....
        /*0088*/ 	.word	0x00002460


	//----- nvinfo : EIATTR_MBARRIER_INSTR_OFFSETS
	.align		4
.L_36:
        /*008c*/ 	.byte	0x04, 0x39
        /*008e*/ 	.short	(.L_38 - .L_37)


	//   ....[0]....
.L_37:
        /*0090*/ 	.word	0x00000530
        /*0094*/ 	.word	0x000000ff
        /*0098*/ 	.word	0x00000000
        /*009c*/ 	.short	0x0100
        /*009e*/ 	.byte	0x08
	.zero		1


	//   ....[1]....
        /*00a0*/ 	.word	0x00000540
        /*00a4*/ 	.word	0x000000ff
        /*00a8*/ 	.word	0x00000030
        /*00ac*/ 	.short	0x0100
        /*00ae*/ 	.byte	0x08
	.zero		1


	//   ....[2]....
        /*00b0*/ 	.word	0x00000550
        /*00b4*/ 	.word	0x000000ff
        /*00b8*/ 	.word	0x00000008
        /*00bc*/ 	.short	0x0100
        /*00be*/ 	.byte	0x08
	.zero		1


	//   ....[3]....
        /*00c0*/ 	.word	0x00000560
        /*00c4*/ 	.word	0x000000ff
        /*00c8*/ 	.word	0x00000038
        /*00cc*/ 	.short	0x0100
        /*00ce*/ 	.byte	0x08
	.zero		1


	//   ....[4]....
        /*00d0*/ 	.word	0x00000570
        /*00d4*/ 	.word	0x000000ff
        /*00d8*/ 	.word	0x00000010
        /*00dc*/ 	.short	0x0100
        /*00de*/ 	.byte	0x08
	.zero		1


	//   ....[5]....
        /*00e0*/ 	.word	0x00000580
        /*00e4*/ 	.word	0x000000ff
        /*00e8*/ 	.word	0x00000040
        /*00ec*/ 	.short	0x0100
        /*00ee*/ 	.byte	0x08
	.zero		1


	//   ....[6]....
        /*00f0*/ 	.word	0x00000590
        /*00f4*/ 	.word	0x000000ff
        /*00f8*/ 	.word	0x00000018
        /*00fc*/ 	.short	0x0100
        /*00fe*/ 	.byte	0x08
	.zero		1


	//   ....[7]....
        /*0100*/ 	.word	0x000005a0
        /*0104*/ 	.word	0x000000ff
        /*0108*/ 	.word	0x00000048
        /*010c*/ 	.short	0x0100
        /*010e*/ 	.byte	0x08
	.zero		1


	//   ....[8]....
        /*0110*/ 	.word	0x000005b0
        /*0114*/ 	.word	0x000000ff
        /*0118*/ 	.word	0x00000020
        /*011c*/ 	.short	0x0100
        /*011e*/ 	.byte	0x08
	.zero		1


	//   ....[9]....
        /*0120*/ 	.word	0x000005c0
        /*0124*/ 	.word	0x000000ff
        /*0128*/ 	.word	0x00000050
        /*012c*/ 	.short	0x0100
        /*012e*/ 	.byte	0x08
	.zero		1


	//   ....[10]....
        /*0130*/ 	.word	0x000005d0
        /*0134*/ 	.word	0x000000ff
        /*0138*/ 	.word	0x00000028
        /*013c*/ 	.short	0x0100
        /*013e*/ 	.byte	0x08
	.zero		1


	//   ....[11]....
        /*0140*/ 	.word	0x000005e0
        /*0144*/ 	.word	0x000000ff
        /*0148*/ 	.word	0x00000058
        /*014c*/ 	.short	0x0100
        /*014e*/ 	.byte	0x08
	.zero		1


	//   ....[12]....
        /*0150*/ 	.word	0x00000720
        /*0154*/ 	.word	0x000000ff
        /*0158*/ 	.word	0x00000060
        /*015c*/ 	.short	0x0100
        /*015e*/ 	.byte	0x08
	.zero		1


	//   ....[13]....
        /*0160*/ 	.word	0x00000730
        /*0164*/ 	.word	0x000000ff
        /*0168*/ 	.word	0x00000080
        /*016c*/ 	.short	0x0100
        /*016e*/ 	.byte	0x08
	.zero		1


	//   ....[14]....
        /*0170*/ 	.word	0x00000740
        /*0174*/ 	.word	0x000000ff
        /*0178*/ 	.word	0x00000068
        /*017c*/ 	.short	0x0100
        /*017e*/ 	.byte	0x08
	.zero		1


	//   ....[15]....
        /*0180*/ 	.word	0x00000750
        /*0184*/ 	.word	0x000000ff
        /*0188*/ 	.word	0x00000088
        /*018c*/ 	.short	0x0100
        /*018e*/ 	.byte	0x08
	.zero		1


	//   ....[16]....
        /*0190*/ 	.word	0x00000760
        /*0194*/ 	.word	0x000000ff
        /*0198*/ 	.word	0x00000070
        /*019c*/ 	.short	0x0100
        /*019e*/ 	.byte	0x08
	.zero		1


	//   ....[17]....
        /*01a0*/ 	.word	0x00000770
        /*01a4*/ 	.word	0x000000ff
        /*01a8*/ 	.word	0x00000090
        /*01ac*/ 	.short	0x0100
        /*01ae*/ 	.byte	0x08
	.zero		1


	//   ....[18]....
        /*01b0*/ 	.word	0x00000780
        /*01b4*/ 	.word	0x000000ff
        /*01b8*/ 	.word	0x00000078
        /*01bc*/ 	.short	0x0100
        /*01be*/ 	.byte	0x08
	.zero		1


	//   ....[19]....
        /*01c0*/ 	.word	0x00000790
        /*01c4*/ 	.word	0x000000ff
        /*01c8*/ 	.word	0x00000098
        /*01cc*/ 	.short	0x0100
        /*01ce*/ 	.byte	0x08
	.zero		1


	//   ....[20]....
        /*01d0*/ 	.word	0x00000a30
        /*01d4*/ 	.word	0x000000ff
        /*01d8*/ 	.word	0x000000a0
        /*01dc*/ 	.short	0x0100
        /*01de*/ 	.byte	0x08
	.zero		1


	//   ....[21]....
        /*01e0*/ 	.word	0x00000aa0
        /*01e4*/ 	.word	0x000000ff
        /*01e8*/ 	.word	0x000000a8
        /*01ec*/ 	.short	0x0100
        /*01ee*/ 	.byte	0x08
	.zero		1


	//   ....[22]....
        /*01f0*/ 	.word	0x00001970
        /*01f4*/ 	.word	0x00000003
        /*01f8*/ 	.word	0x00000000
        /*01fc*/ 	.short	0x010a
        /*01fe*/ 	.byte	0x3f
	.zero		1


	//   ....[23]....
        /*0200*/ 	.word	0x000019d0
        /*0204*/ 	.word	0x00000003
        /*0208*/ 	.word	0x00000000
        /*020c*/ 	.short	0x010a
        /*020e*/ 	.byte	0x3f
	.zero		1


	//   ....[24]....
        /*0210*/ 	.word	0x00001cf0
        /*0214*/ 	.word	0x000000ff
        /*0218*/ 	.word	0x00000000
        /*021c*/ 	.short	0x010a
        /*021e*/ 	.byte	0x04
	.zero		1


	//   ....[25]....
        /*0220*/ 	.word	0x00001d30
        /*0224*/ 	.word	0x000000ff
        /*0228*/ 	.word	0x00000000
        /*022c*/ 	.short	0x010a
        /*022e*/ 	.byte	0x04
	.zero		1


	//   ....[26]....
        /*0230*/ 	.word	0x00001f90
        /*0234*/ 	.word	0x000000ff
        /*0238*/ 	.word	0x00000000
        /*023c*/ 	.short	0x0101
        /*023e*/ 	.byte	0x04
	.zero		1


	//   ....[27]....
        /*0240*/ 	.word	0x00002140
        /*0244*/ 	.word	0x000000ff
        /*0248*/ 	.word	0x00000000
        /*024c*/ 	.short	0x0101
        /*024e*/ 	.byte	0x06
	.zero		1


	//   ....[28]....
        /*0250*/ 	.word	0x00002cb0
        /*0254*/ 	.word	0x000000ff
        /*0258*/ 	.word	0x00000060
        /*025c*/ 	.short	0x010a
        /*025e*/ 	.byte	0x32
	.zero		1


	//   ....[29]....
        /*0260*/ 	.word	0x00003320
        /*0264*/ 	.word	0x000000ff
        /*0268*/ 	.word	0x00000000
        /*026c*/ 	.short	0x0101
        /*026e*/ 	.byte	0x04
	.zero		1


	//   ....[30]....
        /*0270*/ 	.word	0x00003410
        /*0274*/ 	.word	0x0000000e
        /*0278*/ 	.word	0x00000060
        /*027c*/ 	.short	0x010a
        /*027e*/ 	.byte	0x3f
	.zero		1


	//   ....[31]....
        /*0280*/ 	.word	0x00003a00
        /*0284*/ 	.word	0x000000ff
        /*0288*/ 	.word	0x00000000
        /*028c*/ 	.short	0x0101
        /*028e*/ 	.byte	0x04
	.zero		1


	//   ....[32]....
        /*0290*/ 	.word	0x00003af0
        /*0294*/ 	.word	0x0000000c
        /*0298*/ 	.word	0x00000060
        /*029c*/ 	.short	0x010a
        /*029e*/ 	.byte	0x3f
	.zero		1


	//   ....[33]....
        /*02a0*/ 	.word	0x00004130
        /*02a4*/ 	.word	0x000000ff
        /*02a8*/ 	.word	0x00000000
        /*02ac*/ 	.short	0x0101
        /*02ae*/ 	.byte	0x04
	.zero		1


	//   ....[34]....
        /*02b0*/ 	.word	0x00004210
        /*02b4*/ 	.word	0x0000000e
        /*02b8*/ 	.word	0x00000060
        /*02bc*/ 	.short	0x010a
        /*02be*/ 	.byte	0x3f
	.zero		1


	//   ....[35]....
        /*02c0*/ 	.word	0x00004800
        /*02c4*/ 	.word	0x000000ff
        /*02c8*/ 	.word	0x00000000
        /*02cc*/ 	.short	0x0101
        /*02ce*/ 	.byte	0x04
	.zero		1


	//   ....[36]....
        /*02d0*/ 	.word	0x00005110
        /*02d4*/ 	.word	0x000000ff
        /*02d8*/ 	.word	0x00000000
        /*02dc*/ 	.short	0x0101
        /*02de*/ 	.byte	0x04
	.zero		1


	//   ....[37]....
        /*02e0*/ 	.word	0x00005800
        /*02e4*/ 	.word	0x000000ff
        /*02e8*/ 	.word	0x000000a8
        /*02ec*/ 	.short	0x010a
        /*02ee*/ 	.byte	0x04
	.zero		1


	//   ....[38]....
        /*02f0*/ 	.word	0x00005c00
        /*02f4*/ 	.word	0x000000ff
        /*02f8*/ 	.word	0x00000080
        /*02fc*/ 	.short	0x010a
        /*02fe*/ 	.byte	0x04
	.zero		1


	//   ....[39]....
        /*0300*/ 	.word	0x00005cf0
        /*0304*/ 	.word	0x000000ff
        /*0308*/ 	.word	0x00000060
        /*030c*/ 	.short	0x010b
        /*030e*/ 	.byte	0x04
	.zero		1


	//   ....[40]....
        /*0310*/ 	.word	0x00005d50
        /*0314*/ 	.word	0x000000ff
        /*0318*/ 	.word	0x00000000
        /*031c*/ 	.short	0x0101
        /*031e*/ 	.byte	0x05
	.zero		1


	//   ....[41]....
        /*0320*/ 	.word	0x00005d80
        /*0324*/ 	.word	0x000000ff
        /*0328*/ 	.word	0x00000088
        /*032c*/ 	.short	0x010a
        /*032e*/ 	.byte	0x04
	.zero		1


	//   ....[42]....
        /*0330*/ 	.word	0x00005e90
        /*0334*/ 	.word	0x000000ff
        /*0338*/ 	.word	0x00000068
        /*033c*/ 	.short	0x010b
        /*033e*/ 	.byte	0x04
	.zero		1


	//   ....[43]....
        /*0340*/ 	.word	0x00005ef0
        /*0344*/ 	.word	0x000000ff
        /*0348*/ 	.word	0x00000000
        /*034c*/ 	.short	0x0101
        /*034e*/ 	.byte	0x05
	.zero		1


	//   ....[44]....
        /*0350*/ 	.word	0x00005f20
        /*0354*/ 	.word	0x000000ff
        /*0358*/ 	.word	0x00000090
        /*035c*/ 	.short	0x010a
        /*035e*/ 	.byte	0x04
	.zero		1


	//   ....[45]....
        /*0360*/ 	.word	0x00006030
        /*0364*/ 	.word	0x000000ff
        /*0368*/ 	.word	0x00000070
        /*036c*/ 	.short	0x010b
        /*036e*/ 	.byte	0x04
	.zero		1


	//   ....[46]....
        /*0370*/ 	.word	0x00006090
        /*0374*/ 	.word	0x000000ff
        /*0378*/ 	.word	0x00000000
        /*037c*/ 	.short	0x0101
        /*037e*/ 	.byte	0x05
	.zero		1


	//   ....[47]....
        /*0380*/ 	.word	0x000060c0
        /*0384*/ 	.word	0x000000ff
        /*0388*/ 	.word	0x00000098
        /*038c*/ 	.short	0x010a
        /*038e*/ 	.byte	0x04
	.zero		1


	//   ....[48]....
        /*0390*/ 	.word	0x000061d0
        /*0394*/ 	.word	0x000000ff
        /*0398*/ 	.word	0x00000078
        /*039c*/ 	.short	0x010b
        /*039e*/ 	.byte	0x04
	.zero		1


	//   ....[49]....
        /*03a0*/ 	.word	0x000062c0
        /*03a4*/ 	.word	0x000000ff
        /*03a8*/ 	.word	0x00000000
        /*03ac*/ 	.short	0x0101
        /*03ae*/ 	.byte	0x04
	.zero		1


	//   ....[50]....
        /*03b0*/ 	.word	0x00006900
        /*03b4*/ 	.word	0x00000003
        /*03b8*/ 	.word	0x00000080
        /*03bc*/ 	.short	0x010a
        /*03be*/ 	.byte	0x3f
	.zero		1


	//   ....[51]....
        /*03c0*/ 	.word	0x00006940
        /*03c4*/ 	.word	0x00000003
        /*03c8*/ 	.word	0x00000088
        /*03cc*/ 	.short	0x010a
        /*03ce*/ 	.byte	0x3f
	.zero		1


	//   ....[52]....
        /*03d0*/ 	.word	0x00006980
        /*03d4*/ 	.word	0x00000003
        /*03d8*/ 	.word	0x00000090
        /*03dc*/ 	.short	0x010a
        /*03de*/ 	.byte	0x3f
	.zero		1


	//   ....[53]....
        /*03e0*/ 	.word	0x000069d0
        /*03e4*/ 	.word	0x00000003
        /*03e8*/ 	.word	0x00000098
        /*03ec*/ 	.short	0x010a
        /*03ee*/ 	.byte	0x3f
	.zero		1


	//   ....[54]....
        /*03f0*/ 	.word	0x00006cf0
        /*03f4*/ 	.word	0x0000000f
        /*03f8*/ 	.word	0x00000030
        /*03fc*/ 	.short	0x010a
        /*03fe*/ 	.byte	0x3f
	.zero		1


	//   ....[55]....
        /*0400*/ 	.word	0x00007050
        /*0404*/ 	.word	0x00000006
        /*0408*/ 	.word	0x000000a8
        /*040c*/ 	.short	0x0101
        /*040e*/ 	.byte	0x3f
	.zero		1


	//   ....[56]....
        /*0410*/ 	.word	0x00007780
        /*0414*/ 	.word	0x00000007
        /*0418*/ 	.word	0x00000000
        /*041c*/ 	.short	0x010a
        /*041e*/ 	.byte	0x3f
	.zero		1


	//   ....[57]....
        /*0420*/ 	.word	0x00007800
        /*0424*/ 	.word	0x00000009
        /*0428*/ 	.word	0x00000000
        /*042c*/ 	.short	0x010a
        /*042e*/ 	.byte	0x3f
	.zero		1


	//   ....[58]....
        /*0430*/ 	.word	0x00007890
        /*0434*/ 	.word	0x00000006
        /*0438*/ 	.word	0x00000000
        /*043c*/ 	.short	0x010a
        /*043e*/ 	.byte	0x3f
	.zero		1


	//   ....[59]....
        /*0440*/ 	.word	0x00007920
        /*0444*/ 	.word	0x00000009
        /*0448*/ 	.word	0x00000000
        /*044c*/ 	.short	0x010a
        /*044e*/ 	.byte	0x3f
	.zero		1


	//   ....[60]....
        /*0450*/ 	.word	0x000079b0
        /*0454*/ 	.word	0x00000006
        /*0458*/ 	.word	0x00000000
        /*045c*/ 	.short	0x010a
        /*045e*/ 	.byte	0x3f
	.zero		1


	//   ....[61]....
        /*0460*/ 	.word	0x00007a40
        /*0464*/ 	.word	0x00000003
        /*0468*/ 	.word	0x00000000
        /*046c*/ 	.short	0x010a
        /*046e*/ 	.byte	0x3f
	.zero		1


	//   ....[62]....
        /*0470*/ 	.word	0x00007aa0
        /*0474*/ 	.word	0x00000003
        /*0478*/ 	.word	0x00000000
        /*047c*/ 	.short	0x010a
        /*047e*/ 	.byte	0x3f
	.zero		1


	//   ....[63]....
        /*0480*/ 	.word	0x00007b00
        /*0484*/ 	.word	0x00000004
        /*0488*/ 	.word	0x00000000
        /*048c*/ 	.short	0x010a
        /*048e*/ 	.byte	0x3f
	.zero		1


	//   ....[64]....
        /*0490*/ 	.word	0x00007b60
        /*0494*/ 	.word	0x00000005
        /*0498*/ 	.word	0x00000060
        /*049c*/ 	.short	0x010a
        /*049e*/ 	.byte	0x3f
	.zero		1


	//   ....[65]....
        /*04a0*/ 	.word	0x00007bb0
        /*04a4*/ 	.word	0x0000000e
        /*04a8*/ 	.word	0x00000060
        /*04ac*/ 	.short	0x010a
        /*04ae*/ 	.byte	0x3f
	.zero		1


	//   ....[66]....
        /*04b0*/ 	.word	0x00007c00
        /*04b4*/ 	.word	0x0000000c
        /*04b8*/ 	.word	0x00000060
        /*04bc*/ 	.short	0x010a
        /*04be*/ 	.byte	0x3f
	.zero		1


	//   ....[67]....
        /*04c0*/ 	.word	0x00007c50
        /*04c4*/ 	.word	0x0000000e
        /*04c8*/ 	.word	0x00000060
        /*04cc*/ 	.short	0x010a
        /*04ce*/ 	.byte	0x3f
	.zero		1


	//   ....[68]....
        /*04d0*/ 	.word	0x00007cb0
        /*04d4*/ 	.word	0x00000003
        /*04d8*/ 	.word	0x000000a8
        /*04dc*/ 	.short	0x010a
        /*04de*/ 	.byte	0x3f
	.zero		1


	//   ....[69]....
        /*04e0*/ 	.word	0x00007d10
        /*04e4*/ 	.word	0x00000005
        /*04e8*/ 	.word	0x00000080
        /*04ec*/ 	.short	0x010a
        /*04ee*/ 	.byte	0x3f
	.zero		1


	//   ....[70]....
        /*04f0*/ 	.word	0x00007d70
        /*04f4*/ 	.word	0x00000005
        /*04f8*/ 	.word	0x00000088
        /*04fc*/ 	.short	0x010a
        /*04fe*/ 	.byte	0x3f
	.zero		1


	//   ....[71]....
        /*0500*/ 	.word	0x00007dd0
        /*0504*/ 	.word	0x00000005
        /*0508*/ 	.word	0x00000090
        /*050c*/ 	.short	0x010a
        /*050e*/ 	.byte	0x3f
	.zero		1


	//   ....[72]....
        /*0510*/ 	.word	0x00007e30
        /*0514*/ 	.word	0x00000005
        /*0518*/ 	.word	0x00000098
        /*051c*/ 	.short	0x010a
        /*051e*/ 	.byte	0x3f
	.zero		1


	//   ....[73]....
        /*0520*/ 	.word	0x00007e80
        /*0524*/ 	.word	0x00000003
        /*0528*/ 	.word	0x00000080
        /*052c*/ 	.short	0x010a
        /*052e*/ 	.byte	0x3f
	.zero		1


	//   ....[74]....
        /*0530*/ 	.word	0x00007ed0
        /*0534*/ 	.word	0x00000003
        /*0538*/ 	.word	0x00000088
        /*053c*/ 	.short	0x010a
        /*053e*/ 	.byte	0x3f
	.zero		1


	//   ....[75]....
        /*0540*/ 	.word	0x00007f20
        /*0544*/ 	.word	0x00000003
        /*0548*/ 	.word	0x00000090
        /*054c*/ 	.short	0x010a
        /*054e*/ 	.byte	0x3f
	.zero		1


	//   ....[76]....
        /*0550*/ 	.word	0x00007ff0
        /*0554*/ 	.word	0x0000000f
        /*0558*/ 	.word	0x00000030
        /*055c*/ 	.short	0x010a
        /*055e*/ 	.byte	0x3f
	.zero		1


	//   ....[77]....
        /*0560*/ 	.word	0x000080c0
        /*0564*/ 	.word	0x00000007
        /*0568*/ 	.word	0x00000000
        /*056c*/ 	.short	0x010a
        /*056e*/ 	.byte	0x3f
	.zero		1


	//   ....[78]....
        /*0570*/ 	.word	0x00008110
        /*0574*/ 	.word	0x00000009
        /*0578*/ 	.word	0x00000000
        /*057c*/ 	.short	0x010a
        /*057e*/ 	.byte	0x3f
	.zero		1


	//   ....[79]....
        /*0580*/ 	.word	0x00008160
        /*0584*/ 	.word	0x00000006
        /*0588*/ 	.word	0x00000000
        /*058c*/ 	.short	0x010a
        /*058e*/ 	.byte	0x3f
	.zero		1


	//   ....[80]....
        /*0590*/ 	.word	0x000081b0
        /*0594*/ 	.word	0x00000009
        /*0598*/ 	.word	0x00000000
        /*059c*/ 	.short	0x010a
        /*059e*/ 	.byte	0x3f
	.zero		1


	//   ....[81]....
        /*05a0*/ 	.word	0x00008200
        /*05a4*/ 	.word	0x00000006
        /*05a8*/ 	.word	0x00000000
        /*05ac*/ 	.short	0x010a
        /*05ae*/ 	.byte	0x3f
	.zero		1


	//----- nvinfo : EIATTR_NUM_MBARRIERS
	.align		4
.L_38:
        /*05b0*/ 	.byte	0x03, 0x38
        /*05b2*/ 	.short	0x0016


	//----- nvinfo : EIATTR_EXIT_INSTR_OFFSETS
	.align		4
        /*05b4*/ 	.byte	0x04, 0x1c
        /*05b6*/ 	.short	(.L_40 - .L_39)


	//   ....[0]....
.L_39:
        /*05b8*/ 	.word	0x00007a90


	//----- nvinfo : EIATTR_MAX_THREADS
	.align		4
.L_40:
        /*05bc*/ 	.byte	0x04, 0x05
        /*05be*/ 	.short	(.L_42 - .L_41)
.L_41:
        /*05c0*/ 	.word	0x00000180
        /*05c4*/ 	.word	0x00000001
        /*05c8*/ 	.word	0x00000001


	//----- nvinfo : EIATTR_CRS_STACK_SIZE
	.align		4
.L_42:
        /*05cc*/ 	.byte	0x04, 0x1e
        /*05ce*/ 	.short	(.L_44 - .L_43)
.L_43:
        /*05d0*/ 	.word	0x00000000


	//----- nvinfo : EIATTR_CBANK_PARAM_SIZE
	.align		4
.L_44:
        /*05d4*/ 	.byte	0x03, 0x19
        /*05d6*/ 	.short	0x0770


	//----- nvinfo : EIATTR_PARAM_CBANK
	.align		4
        /*05d8*/ 	.byte	0x04, 0x0a
        /*05da*/ 	.short	(.L_46 - .L_45)
	.align		4
.L_45:
        /*05dc*/ 	.word	index@(.nv.constant0._ZN7cutlass13device_kernelINS_4gemm6kernel13GemmUniversalIN4cute5tupleIJiiiiEEENS1_10collective13CollectiveMmaINS1_34MainloopSm90TmaGmmaWarpSpecializedILi6ENS5_IJNS4_1CILi1EEESB_SB_EEENS1_35KernelTmaWarpSpecializedCooperativeEEENS5_IJNSA_ILi128EEESF_NSA_ILi64EEEEEENS_6half_tENS5_IJlSB_lEEESI_SJ_NS4_8TiledMMAINS4_8MMA_AtomIJNS4_4SM904GMMA26MMA_64x128x16_F32F16F16_SSILNSN_5MajorE0ELSP_0ELNSN_7ScaleInE1ELSQ_1EEEEEENS4_6LayoutINS5_IJNSA_ILi2EEESB_SB_EEENS5_IJSB_NSA_ILi0EEESW_EEEEENS5_IJNS4_10UnderscoreESZ_SZ_EEEEENS4_13SM90_TMA_LOADENS4_14ComposedLayoutINS4_7SwizzleILi3ELi4ELi3EEENS4_18smem_ptr_flag_bitsILi16EEENST_INS5_IJNSA_ILi8EEESG_EEENS5_IJSG_SB_EEEEEEEvNS4_8identityES12_S1C_vS1D_EENS_8epilogue10collective18CollectiveEpilogueINS1F_22Sm90TmaWarpSpecializedILi4ELi2ELi16ELb1ELb0EEEJSH_NS5_IJSF_NSA_ILi32EEEEEESI_SJ_SI_SJ_NS1F_6fusion15FusionCallbacksIS1J_NS1M_17LinCombPerRowBiasISI_fSI_SI_fLi8ELNS_15FloatRoundStyleE2EEESH_S1L_JEEES12_NS13_INS14_ILi2ELi4ELi3EEES17_NST_INS5_IJS18_S1K_EEENS5_IJS1K_SB_EEEEEEENS4_17SM75_U32x4_LDSM_NENS4_14SM90_TMA_STOREES1W_NS4_17SM90_U32x4_STSM_NENS4_9Copy_AtomIJS1Z_SI_EEEvEEEvvEEEEvNT_6ParamsE)
        /*05e0*/ 	.short	0x0210
        /*05e2*/ 	.short	0x0770


	//----- nvinfo : EIATTR_SW_WAR
	.align		4
.L_46:
        /*05e4*/ 	.byte	0x04, 0x36
        /*05e6*/ 	.short	(.L_48 - .L_47)
.L_47:
        /*05e8*/ 	.word	0x00000008
.L_48:


//--------------------- .nv.callgraph             --------------------------
	.section	.nv.callgraph,"",@"SHT_CUDA_CALLGRAPH"
	.align	4
	.sectionentsize	8
	.align		4
        /*0000*/ 	.word	0x00000000
	.align		4
        /*0004*/ 	.word	0xffffffff
	.align		4
        /*0008*/ 	.word	index@(_ZN7cutlass13device_kernelINS_4gemm6kernel13GemmUniversalIN4cute5tupleIJiiiiEEENS1_10collective13CollectiveMmaINS1_34MainloopSm90TmaGmmaWarpSpecializedILi6ENS5_IJNS4_1CILi1EEESB_SB_EEENS1_35KernelTmaWarpSpecializedCooperativeEEENS5_IJNSA_ILi128EEESF_NSA_ILi64EEEEEENS_6half_tENS5_IJlSB_lEEESI_SJ_NS4_8TiledMMAINS4_8MMA_AtomIJNS4_4SM904GMMA26MMA_64x128x16_F32F16F16_SSILNSN_5MajorE0ELSP_0ELNSN_7ScaleInE1ELSQ_1EEEEEENS4_6LayoutINS5_IJNSA_ILi2EEESB_SB_EEENS5_IJSB_NSA_ILi0EEESW_EEEEENS5_IJNS4_10UnderscoreESZ_SZ_EEEEENS4_13SM90_TMA_LOADENS4_14ComposedLayoutINS4_7SwizzleILi3ELi4ELi3EEENS4_18smem_ptr_flag_bitsILi16EEENST_INS5_IJNSA_ILi8EEESG_EEENS5_IJSG_SB_EEEEEEEvNS4_8identityES12_S1C_vS1D_EENS_8epilogue10collective18CollectiveEpilogueINS1F_22Sm90TmaWarpSpecializedILi4ELi2ELi16ELb1ELb0EEEJSH_NS5_IJSF_NSA_ILi32EEEEEESI_SJ_SI_SJ_NS1F_6fusion15FusionCallbacksIS1J_NS1M_17LinCombPerRowBiasISI_fSI_SI_fLi8ELNS_15FloatRoundStyleE2EEESH_S1L_JEEES12_NS13_INS14_ILi2ELi4ELi3EEES17_NST_INS5_IJS18_S1K_EEENS5_IJS1K_SB_EEEEEEENS4_17SM75_U32x4_LDSM_NENS4_14SM90_TMA_STOREES1W_NS4_17SM90_U32x4_STSM_NENS4_9Copy_AtomIJS1Z_SI_EEEvEEEvvEEEEvNT_6ParamsE)
	.align		4
        /*000c*/ 	.word	index@(__assertfail)
	.align		4
        /*0010*/ 	.word	0x00000000
	.align		4
        /*0014*/ 	.word	0xfffffffe
	.align		4
        /*0018*/ 	.word	0x00000000
	.align		4
        /*001c*/ 	.word	0xfffffffd
	.align		4
        /*0020*/ 	.word	0x00000000
	.align		4
        /*0024*/ 	.word	0xfffffffc


//--------------------- .nv.constant4             --------------------------
	.section	.nv.constant4,"a",@progbits
	.align	8
	.align		8
.nv.constant4:
        /*0000*/ 	.dword	__assertfail
	.align		8
        /*0008*/ 	.dword	__unnamed_1
	.align		8
        /*0010*/ 	.dword	__unnamed_2
	.align		8
        /*0018*/ 	.dword	_ZN39_INTERNAL_6cce0294_4_k_cu_3796df65_27874cuda3std3__45__cpo5beginE
	.align		8
        /*0020*/ 	.dword	_ZN39_INTERNAL_6cce0294_4_k_cu_3796df65_27874cuda3std3__45__cpo3endE
	.align		8
        /*0028*/ 	.dword	_ZN39_INTERNAL_6cce0294_4_k_cu_3796df65_27874cuda3std3__45__cpo6cbeginE
	.align		8
        /*0030*/ 	.dword	_ZN39_INTERNAL_6cce0294_4_k_cu_3796df65_27874cuda3std3__45__cpo4cendE
	.align		8
        /*0038*/ 	.dword	_ZN39_INTERNAL_6cce0294_4_k_cu_3796df65_27874cuda3std3__441_GLOBAL__N__6cce0294_4_k_cu_3796df65_27876ignoreE
	.align		8
        /*0040*/ 	.dword	_ZN39_INTERNAL_6cce0294_4_k_cu_3796df65_27874cuda3std3__419piecewise_constructE
	.align		8
        /*0048*/ 	.dword	_ZN39_INTERNAL_6cce0294_4_k_cu_3796df65_27874cuda3std3__48in_placeE
	.align		8
        /*0050*/ 	.dword	_ZN39_INTERNAL_6cce0294_4_k_cu_3796df65_27874cuda3std6ranges3__45__cpo4swapE
	.align		8
        /*0058*/ 	.dword	_ZN39_INTERNAL_6cce0294_4_k_cu_3796df65_27874cuda3std6ranges3__45__cpo9iter_moveE
	.align		8
        /*0060*/ 	.dword	_ZN39_INTERNAL_6cce0294_4_k_cu_3796df65_27874cute7productE
	.align		8
        /*0068*/ 	.dword	_ZN39_INTERNAL_6cce0294_4_k_cu_3796df65_27874cute1_E
	.align		8
        /*0070*/ 	.dword	$str$22
	.align		8
        /*0078*/ 	.dword	$str$23
	.align		8
        /*0080*/ 	.dword	$str$26
	.align		8
        /*0088*/ 	.dword	$str$27


//--------------------- .text._ZN7cutlass13device_kernelINS_4gemm6kernel13GemmUniversalIN4cute5tupleIJiiiiEEENS1_10collective13CollectiveMmaINS1_34MainloopSm90TmaGmmaWarpSpecializedILi6ENS5_IJNS4_1CILi1EEESB_SB_EEENS1_35KernelTmaWarpSpecializedCooperativeEEENS5_IJNSA_ILi128EEESF_NSA_ILi64EEEEEENS_6half_tENS5_IJlSB_lEEESI_SJ_NS4_8TiledMMAINS4_8MMA_AtomIJNS4_4SM904GMMA26MMA_64x128x16_F32F16F16_SSILNSN_5MajorE0ELSP_0ELNSN_7ScaleInE1ELSQ_1EEEEEENS4_6LayoutINS5_IJNSA_ILi2EEESB_SB_EEENS5_IJSB_NSA_ILi0EEESW_EEEEENS5_IJNS4_10UnderscoreESZ_SZ_EEEEENS4_13SM90_TMA_LOADENS4_14ComposedLayoutINS4_7SwizzleILi3ELi4ELi3EEENS4_18smem_ptr_flag_bitsILi16EEENST_INS5_IJNSA_ILi8EEESG_EEENS5_IJSG_SB_EEEEEEEvNS4_8identityES12_S1C_vS1D_EENS_8epilogue10collective18CollectiveEpilogueINS1F_22Sm90TmaWarpSpecializedILi4ELi2ELi16ELb1ELb0EEEJSH_NS5_IJSF_NSA_ILi32EEEEEESI_SJ_SI_SJ_NS1F_6fusion15FusionCallbacksIS1J_NS1M_17LinCombPerRowBiasISI_fSI_SI_fLi8ELNS_15FloatRoundStyleE2EEESH_S1L_JEEES12_NS13_INS14_ILi2ELi4ELi3EEES17_NST_INS5_IJS18_S1K_EEENS5_IJS1K_SB_EEEEEEENS4_17SM75_U32x4_LDSM_NENS4_14SM90_TMA_STOREES1W_NS4_17SM90_U32x4_STSM_NENS4_9Copy_AtomIJS1Z_SI_EEEvEEEvvEEEEvNT_6ParamsE --------------------------
	.section	.text._ZN7cutlass13device_kernelINS_4gemm6kernel13GemmUniversalIN4cute5tupleIJiiiiEEENS1_10collective13CollectiveMmaINS1_34MainloopSm90TmaGmmaWarpSpecializedILi6ENS5_IJNS4_1CILi1EEESB_SB_EEENS1_35KernelTmaWarpSpecializedCooperativeEEENS5_IJNSA_ILi128EEESF_NSA_ILi64EEEEEENS_6half_tENS5_IJlSB_lEEESI_SJ_NS4_8TiledMMAINS4_8MMA_AtomIJNS4_4SM904GMMA26MMA_64x128x16_F32F16F16_SSILNSN_5MajorE0ELSP_0ELNSN_7ScaleInE1ELSQ_1EEEEEENS4_6LayoutINS5_IJNSA_ILi2EEESB_SB_EEENS5_IJSB_NSA_ILi0EEESW_EEEEENS5_IJNS4_10UnderscoreESZ_SZ_EEEEENS4_13SM90_TMA_LOADENS4_14ComposedLayoutINS4_7SwizzleILi3ELi4ELi3EEENS4_18smem_ptr_flag_bitsILi16EEENST_INS5_IJNSA_ILi8EEESG_EEENS5_IJSG_SB_EEEEEEEvNS4_8identityES12_S1C_vS1D_EENS_8epilogue10collective18CollectiveEpilogueINS1F_22Sm90TmaWarpSpecializedILi4ELi2ELi16ELb1ELb0EEEJSH_NS5_IJSF_NSA_ILi32EEEEEESI_SJ_SI_SJ_NS1F_6fusion15FusionCallbacksIS1J_NS1M_17LinCombPerRowBiasISI_fSI_SI_fLi8ELNS_15FloatRoundStyleE2EEESH_S1L_JEEES12_NS13_INS14_ILi2ELi4ELi3EEES17_NST_INS5_IJS18_S1K_EEENS5_IJS1K_SB_EEEEEEENS4_17SM75_U32x4_LDSM_NENS4_14SM90_TMA_STOREES1W_NS4_17SM90_U32x4_STSM_NENS4_9Copy_AtomIJS1Z_SI_EEEvEEEvvEEEEvNT_6ParamsE,"ax",@progbits
	.align	128
.text._ZN7cutlass13device_kernelINS_4gemm6kernel13GemmUniversalIN4cute5tupleIJiiiiEEENS1_10collective13CollectiveMmaINS1_34MainloopSm90TmaGmmaWarpSpecializedILi6ENS5_IJNS4_1CILi1EEESB_SB_EEENS1_35KernelTmaWarpSpecializedCooperativeEEENS5_IJNSA_ILi128EEESF_NSA_ILi64EEEEEENS_6half_tENS5_IJlSB_lEEESI_SJ_NS4_8TiledMMAINS4_8MMA_AtomIJNS4_4SM904GMMA26MMA_64x128x16_F32F16F16_SSILNSN_5MajorE0ELSP_0ELNSN_7ScaleInE1ELSQ_1EEEEEENS4_6LayoutINS5_IJNSA_ILi2EEESB_SB_EEENS5_IJSB_NSA_ILi0EEESW_EEEEENS5_IJNS4_10UnderscoreESZ_SZ_EEEEENS4_13SM90_TMA_LOADENS4_14ComposedLayoutINS4_7SwizzleILi3ELi4ELi3EEENS4_18smem_ptr_flag_bitsILi16EEENST_INS5_IJNSA_ILi8EEESG_EEENS5_IJSG_SB_EEEEEEEvNS4_8identityES12_S1C_vS1D_EENS_8epilogue10collective18CollectiveEpilogueINS1F_22Sm90TmaWarpSpecializedILi4ELi2ELi16ELb1ELb0EEEJSH_NS5_IJSF_NSA_ILi32EEEEEESI_SJ_SI_SJ_NS1F_6fusion15FusionCallbacksIS1J_NS1M_17LinCombPerRowBiasISI_fSI_SI_fLi8ELNS_15FloatRoundStyleE2EEESH_S1L_JEEES12_NS13_INS14_ILi2ELi4ELi3EEES17_NST_INS5_IJS18_S1K_EEENS5_IJS1K_SB_EEEEEEENS4_17SM75_U32x4_LDSM_NENS4_14SM90_TMA_STOREES1W_NS4_17SM90_U32x4_STSM_NENS4_9Copy_AtomIJS1Z_SI_EEEvEEEvvEEEEvNT_6ParamsE:
        .type           _ZN7cutlass13device_kernelINS_4gemm6kernel13GemmUniversalIN4cute5tupleIJiiiiEEENS1_10collective13CollectiveMmaINS1_34MainloopSm90TmaGmmaWarpSpecializedILi6ENS5_IJNS4_1CILi1EEESB_SB_EEENS1_35KernelTmaWarpSpecializedCooperativeEEENS5_IJNSA_ILi128EEESF_NSA_ILi64EEEEEENS_6half_tENS5_IJlSB_lEEESI_SJ_NS4_8TiledMMAINS4_8MMA_AtomIJNS4_4SM904GMMA26MMA_64x128x16_F32F16F16_SSILNSN_5MajorE0ELSP_0ELNSN_7ScaleInE1ELSQ_1EEEEEENS4_6LayoutINS5_IJNSA_ILi2EEESB_SB_EEENS5_IJSB_NSA_ILi0EEESW_EEEEENS5_IJNS4_10UnderscoreESZ_SZ_EEEEENS4_13SM90_TMA_LOADENS4_14ComposedLayoutINS4_7SwizzleILi3ELi4ELi3EEENS4_18smem_ptr_flag_bitsILi16EEENST_INS5_IJNSA_ILi8EEESG_EEENS5_IJSG_SB_EEEEEEEvNS4_8identityES12_S1C_vS1D_EENS_8epilogue10collective18CollectiveEpilogueINS1F_22Sm90TmaWarpSpecializedILi4ELi2ELi16ELb1ELb0EEEJSH_NS5_IJSF_NSA_ILi32EEEEEESI_SJ_SI_SJ_NS1F_6fusion15FusionCallbacksIS1J_NS1M_17LinCombPerRowBiasISI_fSI_SI_fLi8ELNS_15FloatRoundStyleE2EEESH_S1L_JEEES12_NS13_INS14_ILi2ELi4ELi3EEES17_NST_INS5_IJS18_S1K_EEENS5_IJS1K_SB_EEEEEEENS4_17SM75_U32x4_LDSM_NENS4_14SM90_TMA_STOREES1W_NS4_17SM90_U32x4_STSM_NENS4_9Copy_AtomIJS1Z_SI_EEEvEEEvvEEEEvNT_6ParamsE,@function
        .size           _ZN7cutlass13device_kernelINS_4gemm6kernel13GemmUniversalIN4cute5tupleIJiiiiEEENS1_10collective13CollectiveMmaINS1_34MainloopSm90TmaGmmaWarpSpecializedILi6ENS5_IJNS4_1CILi1EEESB_SB_EEENS1_35KernelTmaWarpSpecializedCooperativeEEENS5_IJNSA_ILi128EEESF_NSA_ILi64EEEEEENS_6half_tENS5_IJlSB_lEEESI_SJ_NS4_8TiledMMAINS4_8MMA_AtomIJNS4_4SM904GMMA26MMA_64x128x16_F32F16F16_SSILNSN_5MajorE0ELSP_0ELNSN_7ScaleInE1ELSQ_1EEEEEENS4_6LayoutINS5_IJNSA_ILi2EEESB_SB_EEENS5_IJSB_NSA_ILi0EEESW_EEEEENS5_IJNS4_10UnderscoreESZ_SZ_EEEEENS4_13SM90_TMA_LOADENS4_14ComposedLayoutINS4_7SwizzleILi3ELi4ELi3EEENS4_18smem_ptr_flag_bitsILi16EEENST_INS5_IJNSA_ILi8EEESG_EEENS5_IJSG_SB_EEEEEEEvNS4_8identityES12_S1C_vS1D_EENS_8epilogue10collective18CollectiveEpilogueINS1F_22Sm90TmaWarpSpecializedILi4ELi2ELi16ELb1ELb0EEEJSH_NS5_IJSF_NSA_ILi32EEEEEESI_SJ_SI_SJ_NS1F_6fusion15FusionCallbacksIS1J_NS1M_17LinCombPerRowBiasISI_fSI_SI_fLi8ELNS_15FloatRoundStyleE2EEESH_S1L_JEEES12_NS13_INS14_ILi2ELi4ELi3EEES17_NST_INS5_IJS18_S1K_EEENS5_IJS1K_SB_EEEEEEENS4_17SM75_U32x4_LDSM_NENS4_14SM90_TMA_STOREES1W_NS4_17SM90_U32x4_STSM_NENS4_9Copy_AtomIJS1Z_SI_EEEvEEEvvEEEEvNT_6ParamsE,(.L_x_191 - _ZN7cutlass13device_kernelINS_4gemm6kernel13GemmUniversalIN4cute5tupleIJiiiiEEENS1_10collective13CollectiveMmaINS1_34MainloopSm90TmaGmmaWarpSpecializedILi6ENS5_IJNS4_1CILi1EEESB_SB_EEENS1_35KernelTmaWarpSpecializedCooperativeEEENS5_IJNSA_ILi128EEESF_NSA_ILi64EEEEEENS_6half_tENS5_IJlSB_lEEESI_SJ_NS4_8TiledMMAINS4_8MMA_AtomIJNS4_4SM904GMMA26MMA_64x128x16_F32F16F16_SSILNSN_5MajorE0ELSP_0ELNSN_7ScaleInE1ELSQ_1EEEEEENS4_6LayoutINS5_IJNSA_ILi2EEESB_SB_EEENS5_IJSB_NSA_ILi0EEESW_EEEEENS5_IJNS4_10UnderscoreESZ_SZ_EEEEENS4_13SM90_TMA_LOADENS4_14ComposedLayoutINS4_7SwizzleILi3ELi4ELi3EEENS4_18smem_ptr_flag_bitsILi16EEENST_INS5_IJNSA_ILi8EEESG_EEENS5_IJSG_SB_EEEEEEEvNS4_8identityES12_S1C_vS1D_EENS_8epilogue10collective18CollectiveEpilogueINS1F_22Sm90TmaWarpSpecializedILi4ELi2ELi16ELb1ELb0EEEJSH_NS5_IJSF_NSA_ILi32EEEEEESI_SJ_SI_SJ_NS1F_6fusion15FusionCallbacksIS1J_NS1M_17LinCombPerRowBiasISI_fSI_SI_fLi8ELNS_15FloatRoundStyleE2EEESH_S1L_JEEES12_NS13_INS14_ILi2ELi4ELi3EEES17_NST_INS5_IJS18_S1K_EEENS5_IJS1K_SB_EEEEEEENS4_17SM75_U32x4_LDSM_NENS4_14SM90_TMA_STOREES1W_NS4_17SM90_U32x4_STSM_NENS4_9Copy_AtomIJS1Z_SI_EEEvEEEvvEEEEvNT_6ParamsE)
        .other          _ZN7cutlass13device_kernelINS_4gemm6kernel13GemmUniversalIN4cute5tupleIJiiiiEEENS1_10collective13CollectiveMmaINS1_34MainloopSm90TmaGmmaWarpSpecializedILi6ENS5_IJNS4_1CILi1EEESB_SB_EEENS1_35KernelTmaWarpSpecializedCooperativeEEENS5_IJNSA_ILi128EEESF_NSA_ILi64EEEEEENS_6half_tENS5_IJlSB_lEEESI_SJ_NS4_8TiledMMAINS4_8MMA_AtomIJNS4_4SM904GMMA26MMA_64x128x16_F32F16F16_SSILNSN_5MajorE0ELSP_0ELNSN_7ScaleInE1ELSQ_1EEEEEENS4_6LayoutINS5_IJNSA_ILi2EEESB_SB_EEENS5_IJSB_NSA_ILi0EEESW_EEEEENS5_IJNS4_10UnderscoreESZ_SZ_EEEEENS4_13SM90_TMA_LOADENS4_14ComposedLayoutINS4_7SwizzleILi3ELi4ELi3EEENS4_18smem_ptr_flag_bitsILi16EEENST_INS5_IJNSA_ILi8EEESG_EEENS5_IJSG_SB_EEEEEEEvNS4_8identityES12_S1C_vS1D_EENS_8epilogue10collective18CollectiveEpilogueINS1F_22Sm90TmaWarpSpecializedILi4ELi2ELi16ELb1ELb0EEEJSH_NS5_IJSF_NSA_ILi32EEEEEESI_SJ_SI_SJ_NS1F_6fusion15FusionCallbacksIS1J_NS1M_17LinCombPerRowBiasISI_fSI_SI_fLi8ELNS_15FloatRoundStyleE2EEESH_S1L_JEEES12_NS13_INS14_ILi2ELi4ELi3EEES17_NST_INS5_IJS18_S1K_EEENS5_IJS1K_SB_EEEEEEENS4_17SM75_U32x4_LDSM_NENS4_14SM90_TMA_STOREES1W_NS4_17SM90_U32x4_STSM_NENS4_9Copy_AtomIJS1Z_SI_EEEvEEEvvEEEEvNT_6ParamsE,@"STO_CUDA_ENTRY STV_DEFAULT"
_ZN7cutlass13device_kernelINS_4gemm6kernel13GemmUniversalIN4cute5tupleIJiiiiEEENS1_10collective13CollectiveMmaINS1_34MainloopSm90TmaGmmaWarpSpecializedILi6ENS5_IJNS4_1CILi1EEESB_SB_EEENS1_35KernelTmaWarpSpecializedCooperativeEEENS5_IJNSA_ILi128EEESF_NSA_ILi64EEEEEENS_6half_tENS5_IJlSB_lEEESI_SJ_NS4_8TiledMMAINS4_8MMA_AtomIJNS4_4SM904GMMA26MMA_64x128x16_F32F16F16_SSILNSN_5MajorE0ELSP_0ELNSN_7ScaleInE1ELSQ_1EEEEEENS4_6LayoutINS5_IJNSA_ILi2EEESB_SB_EEENS5_IJSB_NSA_ILi0EEESW_EEEEENS5_IJNS4_10UnderscoreESZ_SZ_EEEEENS4_13SM90_TMA_LOADENS4_14ComposedLayoutINS4_7SwizzleILi3ELi4ELi3EEENS4_18smem_ptr_flag_bitsILi16EEENST_INS5_IJNSA_ILi8EEESG_EEENS5_IJSG_SB_EEEEEEEvNS4_8identityES12_S1C_vS1D_EENS_8epilogue10collective18CollectiveEpilogueINS1F_22Sm90TmaWarpSpecializedILi4ELi2ELi16ELb1ELb0EEEJSH_NS5_IJSF_NSA_ILi32EEEEEESI_SJ_SI_SJ_NS1F_6fusion15FusionCallbacksIS1J_NS1M_17LinCombPerRowBiasISI_fSI_SI_fLi8ELNS_15FloatRoundStyleE2EEESH_S1L_JEEES12_NS13_INS14_ILi2ELi4ELi3EEES17_NST_INS5_IJS18_S1K_EEENS5_IJS1K_SB_EEEEEEENS4_17SM75_U32x4_LDSM_NENS4_14SM90_TMA_STOREES1W_NS4_17SM90_U32x4_STSM_NENS4_9Copy_AtomIJS1Z_SI_EEEvEEEvvEEEEvNT_6ParamsE:
[----:B------:R-:W1:Y:S01]  /*0000*/  LDC R1, c[0x0][0x28] ;  /* 0x00000a00ff017b82 */ /* 0x000e620000000800 */
[----:B------:R-:W2:Y:S07]  /*0010*/  S2R R3, SR_TID.X ;  /* 0x0000000000037919 */ /* 0x000eae0000002100 */
[----:B------:R-:W3:Y:S01]  /*0020*/  LDC.64 R4, c[0x0][0x588] ;  /* 0x00016200ff047b82 */ /* 0x000ee20000000a00 */
[----:B------:R-:W-:Y:S01]  /*0030*/  ELECT P0, URZ, PT ;  /* 0x00000000003f782f */ /* 0x000fe20003800000 */
[----:B------:R-:W-:Y:S01]  /*0040*/  BSSY B0, `(.L_x_0) ;  /* 0x0000016000007945 */ /* 0x000fe20003800000 */
[----:B--2---:R-:W-:-:S02]  /*0050*/  SHF.R.U32.HI R7, RZ, 0x5, R3 ;  /* 0x00000005ff077819 */ /* 0x004fc40000011603 */
[----:B------:R-:W-:-:S03]  /*0060*/  SHF.R.U32.HI R2, RZ, 0x7, R3 ;  /* 0x00000007ff027819 */ /* 0x000fc60000011603 */
[----:B------:R-:W2:Y:S04]  /*0070*/  SHFL.IDX PT, R0, R7, RZ, 0x1f ;  /* 0x00001fff07007589 */ /* 0x000ea800000e0000 */
[----:B------:R4:W1:Y:S01]  /*0080*/  SHFL.IDX PT, R12, R2, RZ, 0x1f ;  /* 0x00001fff020c7589 */ /* 0x00086200000e0000 */
[----:B--2---:R-:W-:Y:S02]  /*0090*/  ISETP.NE.OR P0, PT, R0, RZ, !P0 ;  /* 0x000000ff0000720c */ /* 0x004fe40004705670 */
[----:B------:R-:W-:-:S11]  /*00a0*/  SHF.R.S32.HI R9, RZ, 0x1f, R0 ;  /* 0x0000001fff097819 */ /* 0x000fd60000011400 */
[----:B-1-34-:R-:W-:Y:S05]  /*00b0*/  @P0 BRA `(.L_x_1) ;  /* 0x0000000000380947 */ /* 0x01afea0003800000 */
[----:B------:R-:W-:Y:S02]  /*00c0*/  ULDC.64 UR4, c[0x0][0x198] ;  /* 0x0000660000047ab9 */ /* 0x000fe40000000a00 */
[----:B------:R-:W-:Y:S02]  /*00d0*/  UIADD3 UR6, UP0, UR4, 0xf0, URZ ;  /* 0x000000f004067890 */ /* 0x000fe4000ff1e03f */
[----:B------:R-:W-:Y:S02]  /*00e0*/  UIADD3 UR8, UP1, UR4, 0x1f0, URZ ;  /* 0x000001f004087890 */ /* 0x000fe4000ff3e03f */
[----:B------:R-:W-:Y:S02]  /*00f0*/  UIADD3 UR10, UP2, UR4, 0x3f0, URZ ;  /* 0x000003f0040a7890 */ /* 0x000fe4000ff5e03f */
[----:B------:R-:W-:Y:S02]  /*0100*/  UIADD3 UR4, UP3, UR4, 0x4f0, URZ ;  /* 0x000004f004047890 */ /* 0x000fe4000ff7e03f */
[----:B------:R-:W-:-:S02]  /*0110*/  UIADD3.X UR7, URZ, UR5, URZ, UP0, !UPT ;  /* 0x000000053f077290 */ /* 0x000fc400087fe43f */
[----:B------:R-:W-:Y:S02]  /*0120*/  UIADD3.X UR9, URZ, UR5, URZ, UP1, !UPT ;  /* 0x000000053f097290 */ /* 0x000fe40008ffe43f */
[----:B------:R-:W-:Y:S02]  /*0130*/  UIADD3.X UR11, URZ, UR5, URZ, UP2, !UPT ;  /* 0x000000053f0b7290 */ /* 0x000fe400097fe43f */
[----:B------:R-:W-:-:S03]  /*0140*/  UIADD3.X UR5, URZ, UR5, URZ, UP3, !UPT ;  /* 0x000000053f057290 */ /* 0x000fc60009ffe43f */
[----:B------:R1:W-:Y:S02]  /*0150*/  UTMACCTL.PF [UR6] ;  /* 0x00000000060079b9 */ /* 0x0003e40008040000 */
[----:B------:R1:W-:Y:S02]  /*0160*/  UTMACCTL.PF [UR8] ;  /* 0x00000000080079b9 */ /* 0x0003e40008040000 */
[----:B------:R1:W-:Y:S02]  /*0170*/  UTMACCTL.PF [UR10] ;  /* 0x000000000a0079b9 */ /* 0x0003e40008040000 */
[----:B------:R1:W-:Y:S02]  /*0180*/  UTMACCTL.PF [UR4] ;  /* 0x00000000040079b9 */ /* 0x0003e40008040000 */
[----:B-1----:R-:W-:Y:S01]  /*0190*/  NOP ;  /* 0x0000000000007918 */ /* 0x002fe20000000000 */
.L_x_1:
[----:B------:R-:W-:Y:S05]  /*01a0*/  BSYNC B0 ;  /* 0x0000000000007941 */ /* 0x000fea0003800000 */
.L_x_0:
[----:B------:R-:W-:Y:S01]  /*01b0*/  ULDC.64 UR4, c[0x0][0x590] ;  /* 0x0001640000047ab9 */ /* 0x000fe20000000a00 */
[----:B------:R-:W-:Y:S01]  /*01c0*/  LEA.HI R9, R9, R0, RZ, 0x2 ;  /* 0x0000000009097211 */ /* 0x000fe200078f10ff */
[----:B------:R-:W-:Y:S01]  /*01d0*/  ULDC.64 UR54, c[0x0][0x208] ;  /* 0x0000820000367ab9 */ /* 0x000fe20000000a00 */
[----:B------:R-:W-:Y:S01]  /*01e0*/  ISETP.NE.U32.AND P1, PT, RZ, UR4, PT ;  /* 0x00000004ff007c0c */ /* 0x000fe2000bf25070 */
[----:B------:R-:W-:Y:S01]  /*01f0*/  IMAD.MOV.U32 R8, RZ, RZ, R4 ;  /* 0x000000ffff087224 */ /* 0x000fe200078e0004 */
[----:B------:R-:W-:Y:S02]  /*0200*/  LOP3.LUT R9, R9, 0xfffffffc, RZ, 0xc0, !PT ;  /* 0xfffffffc09097812 */ /* 0x000fe400078ec0ff */
[----:B------:R-:W-:Y:S02]  /*0210*/  ISETP.NE.AND.EX P2, PT, RZ, UR5, PT, P1 ;  /* 0x00000005ff007c0c */ /* 0x000fe4000bf45310 */
[----:B------:R-:W-:Y:S01]  /*0220*/  PRMT R2, RZ, 0x7610, R2 ;  /* 0x00007610ff027816 */ /* 0x000fe20000000002 */
[----:B------:R-:W-:-:S02]  /*0230*/  IMAD.IADD R0, R0, 0x1, -R9 ;  /* 0x0000000100007824 */ /* 0x000fc400078e0a09 */
[----:B------:R-:W-:-:S08]  /*0240*/  IMAD.MOV.U32 R9, RZ, RZ, R5 ;  /* 0x000000ffff097224 */ /* 0x000fd000078e0005 */
[----:B------:R-:W-:Y:S05]  /*0250*/  @P2 BRA `(.L_x_2) ;  /* 0x0000000000302947 */ /* 0x000fea0003800000 */
[----:B------:R-:W-:Y:S02]  /*0260*/  ULDC.64 UR6, c[0x0][0x588] ;  /* 0x0001620000067ab9 */ /* 0x000fe40000000a00 */
[----:B------:R-:W-:-:S04]  /*0270*/  ISETP.NE.U32.AND P0, PT, RZ, UR6, PT ;  /* 0x00000006ff007c0c */ /* 0x000fc8000bf05070 */
[----:B------:R-:W-:-:S13]  /*0280*/  ISETP.NE.AND.EX P0, PT, RZ, UR7, PT, P0 ;  /* 0x00000007ff007c0c */ /* 0x000fda000bf05300 */
[----:B------:R-:W-:Y:S05]  /*0290*/  @!P0 BRA `(.L_x_3) ;  /* 0x0000000000108947 */ /* 0x000fea0003800000 */
[----:B------:R-:W2:Y:S02]  /*02a0*/  LDG.E R2, desc[UR54][R8.64] ;  /* 0x0000003608027981 */ /* 0x000ea4000c1e1900 */
[----:B--2---:R-:W-:Y:S01]  /*02b0*/  FSETP.NEU.AND P3, PT, R2, RZ, PT ;  /* 0x000000ff0200720b */ /* 0x004fe20003f6d000 */
[----:B------:R-:W-:Y:S01]  /*02c0*/  IMAD.MOV.U32 R2, RZ, RZ, 0x1 ;  /* 0x00000001ff027424 */ /* 0x000fe200078e00ff */
[----:B------:R-:W-:Y:S11]  /*02d0*/  BRA `(.L_x_2) ;  /* 0x0000000000107947 */ /* 0x000ff60003800000 */
.L_x_3:
[----:B------:R-:W-:Y:S01]  /*02e0*/  ULDC UR6, c[0x0][0x580] ;  /* 0x0001600000067ab9 */ /* 0x000fe20000000800 */
[----:B------:R-:W-:Y:S01]  /*02f0*/  IMAD.MOV.U32 R2, RZ, RZ, 0x1 ;  /* 0x00000001ff027424 */ /* 0x000fe200078e00ff */
[----:B------:R-:W-:Y:S02]  /*0300*/  FSETP.NEU.AND P3, PT, RZ, UR6, PT ;  /* 0x00000006ff007c0b */ /* 0x000fe4000bf6d000 */
[----:B------:R-:W-:-:S11]  /*0310*/  CS2R R8, SRZ ;  /* 0x0000000000087805 */ /* 0x000fd6000001ff00 */
.L_x_2:
[----:B------:R-:W-:Y:S01]  /*0320*/  ISETP.NE.U32.AND P0, PT, R8, RZ, PT ;  /* 0x000000ff0800720c */ /* 0x000fe20003f05070 */
[----:B------:R-:W-:Y:S01]  /*0330*/  IMAD.MOV.U32 R6, RZ, RZ, 0x1 ;  /* 0x00000001ff067424 */ /* 0x000fe200078e00ff */
[----:B------:R-:W-:Y:S02]  /*0340*/  ISETP.NE.AND.EX P1, PT, RZ, UR5, PT, P1 ;  /* 0x00000005ff007c0c */ /* 0x000fe4000bf25310 */
[----:B------:R-:W-:-:S13]  /*0350*/  ISETP.NE.AND.EX P0, PT, R9, RZ, PT, P0 ;  /* 0x000000ff0900720c */ /* 0x000fda0003f05300 */
[----:B------:R-:W-:Y:S05]  /*0360*/  @P0 BRA P1, `(.L_x_4) ;  /* 0x0000000000300947 */ /* 0x000fea0000800000 */
[----:B------:R-:W-:Y:S02]  /*0370*/  ISETP.NE.U32.AND P1, PT, RZ, UR4, PT ;  /* 0x00000004ff007c0c */ /* 0x000fe4000bf25070 */
[----:B------:R-:W-:Y:S02]  /*0380*/  ISETP.NE.U32.AND P0, PT, R8, RZ, PT ;  /* 0x000000ff0800720c */ /* 0x000fe40003f05070 */
[----:B------:R-:W-:Y:S02]  /*0390*/  ISETP.NE.AND.EX P1, PT, RZ, UR5, PT, P1 ;  /* 0x00000005ff007c0c */ /* 0x000fe4000bf25310 */
[----:B------:R-:W-:Y:S02]  /*03a0*/  PRMT R2, R2, 0x9910, RZ ;  /* 0x0000991002027816 */ /* 0x000fe400000000ff */
[----:B------:R-:W-:Y:S02]  /*03b0*/  ISETP.NE.AND.EX P0, PT, R9, RZ, PT, P0 ;  /* 0x000000ff0900720c */ /* 0x000fe40003f05300 */
[----:B------:R-:W-:-:S02]  /*03c0*/  ISETP.NE.AND P4, PT, R2, RZ, PT ;  /* 0x000000ff0200720c */ /* 0x000fc40003f85270 */
[----:B------:R-:W-:Y:S02]  /*03d0*/  SEL R9, RZ, 0xffffffff, P3 ;  /* 0xffffffffff097807 */ /* 0x000fe40001800000 */
[----:B------:R-:W-:-:S04]  /*03e0*/  SEL R2, RZ, 0xffffffff, P0 ;  /* 0xffffffffff027807 */ /* 0x000fc80000000000 */
[----:B------:R-:W-:-:S04]  /*03f0*/  @P1 SEL R9, R2, R9, !P4 ;  /* 0x0000000902091207 */ /* 0x000fc80006000000 */
[----:B------:R-:W-:-:S04]  /*0400*/  LOP3.LUT R9, R9, 0x1, RZ, 0xc0, !PT ;  /* 0x0000000109097812 */ /* 0x000fc800078ec0ff */
[----:B------:R-:W-:-:S04]  /*0410*/  ISETP.NE.U32.AND P0, PT, R9, 0x1, PT ;  /* 0x000000010900780c */ /* 0x000fc80003f05070 */
[----:B------:R-:W-:-:S09]  /*0420*/  SEL R6, RZ, 0x1, !P0 ;  /* 0x00000001ff067807 */ /* 0x000fd20004000000 */
.L_x_4:
[----:B------:R-:W1:Y:S02]  /*0430*/  SHFL.IDX PT, R2, R7, RZ, 0x1f ;  /* 0x00001fff07027589 */ /* 0x000e6400000e0000 */
[----:B-1----:R-:W-:-:S13]  /*0440*/  ISETP.NE.AND P0, PT, R2, RZ, PT ;  /* 0x000000ff0200720c */ /* 0x002fda0003f05270 */
[----:B------:R-:W-:Y:S05]  /*0450*/  @P0 BRA `(.L_x_5) ;  /* 0x0000000000680947 */ /* 0x000fea0003800000 */
[----:B------:R-:W1:Y:S01]  /*0460*/  S2UR UR8, SR_CgaCtaId ;  /* 0x00000000000879c3 */ /* 0x000e620000008800 */
[----:B------:R-:W-:Y:S01]  /*0470*/  UMOV UR4, 0x400 ;  /* 0x0000040000047882 */ /* 0x000fe20000000000 */
[----:B------:R-:W-:Y:S01]  /*0480*/  UMOV UR5, 0x1 ;  /* 0x0000000100057882 */ /* 0x000fe20000000000 */
[----:B------:R-:W-:Y:S01]  /*0490*/  UMOV UR6, 0x100 ;  /* 0x0000010000067882 */ /* 0x000fe20000000000 */
[----:B------:R-:W-:Y:S01]  /*04a0*/  ELECT P0, URZ, PT ;  /* 0x00000000003f782f */ /* 0x000fe20003800000 */
[----:B------:R-:W-:-:S04]  /*04b0*/  UIADD3 UR6, -UR6, 0x100000, URZ ;  /* 0x0010000006067890 */ /* 0x000fc8000fffe13f */
[----:B------:R-:W-:Y:S02]  /*04c0*/  USHF.L.U32 UR7, UR6, 0xb, URZ ;  /* 0x0000000b06077899 */ /* 0x000fe4000800063f */
[----:B------:R-:W-:Y:S02]  /*04d0*/  USHF.L.U32 UR6, UR6, 0x1, URZ ;  /* 0x0000000106067899 */ /* 0x000fe4000800063f */
[----:B-1----:R-:W-:Y:S02]  /*04e0*/  ULEA UR8, UR8, UR4, 0x18 ;  /* 0x0000000408087291 */ /* 0x002fe4000f8ec03f */
[----:B------:R-:W-:-:S04]  /*04f0*/  UIADD3 UR4, -UR5, 0x100000, URZ ;  /* 0x0010000005047890 */ /* 0x000fc8000fffe13f */
[----:B------:R-:W-:Y:S02]  /*0500*/  USHF.L.U32 UR5, UR4, 0xb, URZ ;  /* 0x0000000b04057899 */ /* 0x000fe4000800063f */
[----:B------:R-:W-:Y:S01]  /*0510*/  USHF.L.U32 UR4, UR4, 0x1, URZ ;  /* 0x0000000104047899 */ /* 0x000fe2000800063f */
[----:B------:R-:W1:Y:S11]  /*0520*/  FENCE.VIEW.ASYNC.S ;  /* 0x00000000000073c6 */ /* 0x000e760000000000 */
[----:B-1----:R1:W2:Y:S01]  /*0530*/  SYNCS.EXCH.64 URZ, [UR8], UR4 ;  /* 0x00000004083f75b2 */ /* 0x0022a20008000100 */
[----:B------:R1:W3:Y:S01]  /*0540*/  SYNCS.EXCH.64 URZ, [UR8+0x30], UR6 ;  /* 0x00003006083f75b2 */ /* 0x0002e20008000100 */
[----:B------:R1:W4:Y:S01]  /*0550*/  SYNCS.EXCH.64 URZ, [UR8+0x8], UR4 ;  /* 0x00000804083f75b2 */ /* 0x0003220008000100 */
[----:B------:R1:W1:Y:S01]  /*0560*/  SYNCS.EXCH.64 URZ, [UR8+0x38], UR6 ;  /* 0x00003806083f75b2 */ /* 0x0002620008000100 */
        /* <DEDUP_REMOVED lines=8> */
[----:B------:R-:W-:Y:S01]  /*05f0*/  NOP ;  /* 0x0000000000007918 */ /* 0x000fe20000000000 */
.L_x_5:
[----:B------:R-:W5:Y:S01]  /*0600*/  SHFL.IDX PT, R8, R7, RZ, 0x1f ;  /* 0x00001fff07087589 */ /* 0x000f6200000e0000 */
[----:B------:R-:W1:Y:S01]  /*0610*/  LDC R2, c[0x0][0x904] ;  /* 0x00024100ff027b82 */ /* 0x000e620000000800 */
[----:B------:R-:W-:Y:S01]  /*0620*/  NOP ;  /* 0x0000000000007918 */ /* 0x000fe20000000000 */
[----:B-----5:R-:W-:-:S13]  /*0630*/  ISETP.NE.AND P0, PT, R8, RZ, PT ;  /* 0x000000ff0800720c */ /* 0x020fda0003f05270 */
[----:B------:R-:W-:Y:S05]  /*0640*/  @P0 BRA `(.L_x_6) ;  /* 0x0000000000580947 */ /* 0x000fea0003800000 */
[----:B-1----:R-:W1:Y:S01]  /*0650*/  S2UR UR5, SR_CgaCtaId ;  /* 0x00000000000579c3 */ /* 0x002e620000008800 */
[----:B------:R-:W-:Y:S01]  /*0660*/  UMOV UR4, 0x400 ;  /* 0x0000040000047882 */ /* 0x000fe20000000000 */
[----:B------:R-:W-:Y:S01]  /*0670*/  UMOV UR6, 0x20 ;  /* 0x0000002000067882 */ /* 0x000fe20000000000 */
[----:B------:R-:W-:Y:S01]  /*0680*/  UMOV UR7, 0x100 ;  /* 0x0000010000077882 */ /* 0x000fe20000000000 */
[----:B------:R-:W-:Y:S01]  /*0690*/  ELECT P0, URZ, PT ;  /* 0x00000000003f782f */ /* 0x000fe20003800000 */
[----:B-1----:R-:W-:Y:S02]  /*06a0*/  ULEA UR8, UR5, UR4, 0x18 ;  /* 0x0000000405087291 */ /* 0x002fe4000f8ec03f */
[----:B------:R-:W-:-:S04]  /*06b0*/  UIADD3 UR4, -UR6, 0x100000, URZ ;  /* 0x0010000006047890 */ /* 0x000fc8000fffe13f */
[----:B------:R-:W-:Y:S02]  /*06c0*/  USHF.L.U32 UR5, UR4, 0xb, URZ ;  /* 0x0000000b04057899 */ /* 0x000fe4000800063f */
[----:B------:R-:W-:Y:S02]  /*06d0*/  USHF.L.U32 UR4, UR4, 0x1, URZ ;  /* 0x0000000104047899 */ /* 0x000fe4000800063f */
[----:B------:R-:W-:-:S04]  /*06e0*/  UIADD3 UR6, -UR7, 0x100000, URZ ;  /* 0x0010000007067890 */ /* 0x000fc8000fffe13f */
[----:B------:R-:W-:Y:S02]  /*06f0*/  USHF.L.U32 UR7, UR6, 0xb, URZ ;  /* 0x0000000b06077899 */ /* 0x000fe4000800063f */
[----:B------:R-:W-:Y:S01]  /*0700*/  USHF.L.U32 UR6, UR6, 0x1, URZ ;  /* 0x0000000106067899 */ /* 0x000fe2000800063f */
[----:B------:R-:W1:Y:S03]  /*0710*/  FENCE.VIEW.ASYNC.S ;  /* 0x00000000000073c6 */ /* 0x000e660000000000 */
[----:B-1----:R1:W1:Y:S08]  /*0720*/  SYNCS.EXCH.64 URZ, [UR8+0x60], UR4 ;  /* 0x00006004083f75b2 */ /* 0x0022700008000100 */
        /* <DEDUP_REMOVED lines=8> */
.L_x_6:
[----:B------:R-:W5:Y:S01]  /*07b0*/  SHFL.IDX PT, R7, R7, RZ, 0x1f ;  /* 0x00001fff07077589 */ /* 0x000f6200000e0000 */
[----:B-1----:R-:W-:Y:S02]  /*07c0*/  ISETP.NE.AND P6, PT, R2, 0x1, PT ;  /* 0x000000010200780c */ /* 0x002fe40003fc5270 */
[----:B------:R-:W-:Y:S01]  /*07d0*/  ELECT P0, URZ, PT ;  /* 0x00000000003f782f */ /* 0x000fe20003800000 */
[----:B------:R-:W1:Y:S01]  /*07e0*/  S2UR UR36, SR_CgaCtaId ;  /* 0x00000000002479c3 */ /* 0x000e620000008800 */
[----:B------:R-:W2:Y:S01]  /*07f0*/  S2R R9, SR_CTAID.Y ;  /* 0x0000000000097919 */ /* 0x000ea20000002600 */
[----:B------:R-:W-:Y:S01]  /*0800*/  UMOV UR4, 0x20 ;  /* 0x0000002000047882 */ /* 0x000fe20000000000 */
[----:B------:R-:W-:Y:S01]  /*0810*/  P2R R10, PR, RZ, 0x40 ;  /* 0x00000040ff0a7803 */ /* 0x000fe20000000000 */
[----:B------:R-:W-:Y:S01]  /*0820*/  NOP ;  /* 0x0000000000007918 */ /* 0x000fe20000000000 */
[----:B------:R-:W3:Y:S01]  /*0830*/  S2R R8, SR_CTAID.X ;  /* 0x0000000000087919 */ /* 0x000ee20000002500 */
[----:B------:R-:W-:Y:S01]  /*0840*/  ISETP.NE.AND P3, PT, R0, RZ, PT ;  /* 0x000000ff0000720c */ /* 0x000fe20003f65270 */
[----:B------:R-:W-:Y:S01]  /*0850*/  UMOV UR37, 0x1 ;  /* 0x0000000100257882 */ /* 0x000fe20000000000 */
[----:B------:R-:W-:Y:S01]  /*0860*/  ISETP.NE.AND P4, PT, R12, RZ, PT ;  /* 0x000000ff0c00720c */ /* 0x000fe20003f85270 */
[----:B------:R-:W-:Y:S01]  /*0870*/  BSSY B6, `(.L_x_7) ;  /* 0x0000721000067945 */ /* 0x000fe20003800000 */
[----:B------:R-:W3:Y:S01]  /*0880*/  @P6 LDC R17, c[0x0][0x10] ;  /* 0x00000400ff116b82 */ /* 0x000ee20000000800 */
[----:B------:R-:W-:-:S07]  /*0890*/  @P6 IMAD.MOV.U32 R11, RZ, RZ, RZ ;  /* 0x000000ffff0b6224 */ /* 0x000fce00078e00ff */
[----:B------:R-:W4:Y:S01]  /*08a0*/  @!P6 LDC R13, c[0x0][0xc] ;  /* 0x00000300ff0deb82 */ /* 0x000f220000000800 */
[----:B-----5:R-:W-:Y:S01]  /*08b0*/  ISETP.NE.OR P1, PT, R7, RZ, !P0 ;  /* 0x000000ff0700720c */ /* 0x020fe20004725670 */
[----:B------:R-:W-:Y:S01]  /*08c0*/  @P6 IMAD.MOV.U32 R7, RZ, RZ, RZ ;  /* 0x000000ffff076224 */ /* 0x000fe200078e00ff */
[----:B------:R-:W-:-:S04]  /*08d0*/  ISETP.EQ.OR P0, PT, R0, 0x3, !P3 ;  /* 0x000000030000780c */ /* 0x000fc80005f02670 */
[----:B------:R-:W-:-:S04]  /*08e0*/  ISETP.EQ.AND P0, PT, R12, RZ, P0 ;  /* 0x000000ff0c00720c */ /* 0x000fc80000702270 */
[----:B------:R-:W-:Y:S02]  /*08f0*/  SEL R19, RZ, 0x1, !P0 ;  /* 0x00000001ff137807 */ /* 0x000fe40004000000 */
[----:B--2---:R-:W-:Y:S01]  /*0900*/  @P6 MOV R10, R9 ;  /* 0x00000009000a6202 */ /* 0x004fe20000000f00 */
[----:B------:R-:W-:Y:S01]  /*0910*/  VOTEU.ALL UP0, P1 ;  /* 0x00000000003f7886 */ /* 0x000fe20000800000 */
[----:B------:R-:W-:-:S03]  /*0920*/  VOTEU.ALL UP1, P1 ;  /* 0x00000000003f7886 */ /* 0x000fc60000820000 */
[----:B---3--:R-:W-:Y:S01]  /*0930*/  @P6 IMAD.WIDE.U32 R16, R8, R17, R10 ;  /* 0x0000001108106225 */ /* 0x008fe200078e000a */
[----:B------:R-:W-:Y:S01]  /*0940*/  @!UP0 UMOV UR6, 0x400 ;  /* 0x0000040000068882 */ /* 0x000fe20000000000 */
[----:B------:R-:W-:-:S04]  /*0950*/  @!UP0 UIADD3 UR4, -UR4, 0x100000, URZ ;  /* 0x0010000004048890 */ /* 0x000fc8000fffe13f */
[----:B------:R-:W-:Y:S02]  /*0960*/  @!UP0 USHF.L.U32 UR5, UR4, 0xb, URZ ;  /* 0x0000000b04058899 */ /* 0x000fe4000800063f */
[----:B------:R-:W-:Y:S02]  /*0970*/  @!UP0 USHF.L.U32 UR4, UR4, 0x1, URZ ;  /* 0x0000000104048899 */ /* 0x000fe4000800063f */
[----:B-1----:R-:W-:Y:S01]  /*0980*/  @!UP0 ULEA UR8, UR36, UR6, 0x18 ;  /* 0x0000000624088291 */ /* 0x002fe2000f8ec03f */
[----:B------:R-:W-:Y:S01]  /*0990*/  @!P6 IMAD.MOV.U32 R10, RZ, RZ, R9 ;  /* 0x000000ffff0ae224 */ /* 0x000fe200078e0009 */
[----:B------:R-:W-:Y:S01]  /*09a0*/  VOTEU.ALL UP0, P1 ;  /* 0x00000000003f7886 */ /* 0x000fe20000800000 */
[----:B------:R-:W-:Y:S01]  /*09b0*/  ULDC UR6, c[0x0][0xc] ;  /* 0x0000030000067ab9 */ /* 0x000fe20000000800 */
[----:B------:R-:W-:Y:S01]  /*09c0*/  ULDC UR7, c[0x0][0x10] ;  /* 0x0000040000077ab9 */ /* 0x000fe20000000800 */
[----:B------:R-:W-:Y:S01]  /*09d0*/  @P6 IMAD.IADD R17, R17, 0x1, R7 ;  /* 0x0000000111116824 */ /* 0x000fe200078e0207 */
[----:B------:R-:W-:Y:S01]  /*09e0*/  ISETP.EQ.AND P1, PT, R0, 0x2, !P4 ;  /* 0x000000020000780c */ /* 0x000fe20006722270 */
[----:B------:R-:W-:-:S02]  /*09f0*/  VIADD R7, R12, 0xffffffff ;  /* 0xffffffff0c077836 */ /* 0x000fc40000000000 */
[----:B------:R-:W-:Y:S01]  /*0a00*/  IMAD.MOV.U32 R9, RZ, RZ, RZ ;  /* 0x000000ffff097224 */ /* 0x000fe200078e00ff */
[----:B------:R-:W-:Y:S01]  /*0a10*/  SEL R18, RZ, 0x1, !P1 ;  /* 0x00000001ff127807 */ /* 0x000fe20004800000 */
[----:B------:R-:W1:Y:S02]  /*0a20*/  FENCE.VIEW.ASYNC.S ;  /* 0x00000000000073c6 */ /* 0x000e640000000000 */
[----:B-1----:R-:W1:Y:S01]  /*0a30*/  @!UP0 SYNCS.EXCH.64 URZ, [UR8+0xa0], UR4 ;  /* 0x0000a004083f85b2 */ /* 0x002e620008000100 */
[----:B----4-:R-:W-:Y:S01]  /*0a40*/  @!P6 IMAD.WIDE.U32 R12, R13, R10, R8 ;  /* 0x0000000a0d0ce225 */ /* 0x010fe200078e0008 */
[----:B------:R-:W-:-:S03]  /*0a50*/  ISETP.GE.U32.AND P5, PT, R7, 0x2, PT ;  /* 0x000000020700780c */ /* 0x000fc60003fa6070 */
[----:B------:R-:W-:Y:S01]  /*0a60*/  @!P6 IMAD.MOV.U32 R17, RZ, RZ, R13 ;  /* 0x000000ffff11e224 */ /* 0x000fe200078e000d */
[----:B------:R-:W-:Y:S02]  /*0a70*/  @!P6 MOV R16, R12 ;  /* 0x0000000c0010e202 */ /* 0x000fe40000000f00 */
[----:B------:R-:W-:Y:S02]  /*0a80*/  SEL R18, R18, 0x2, P5 ;  /* 0x0000000212127807 */ /* 0x000fe40002800000 */
[----:B------:R-:W-:Y:S01]  /*0a90*/  SEL R19, R19, 0x2, P5 ;  /* 0x0000000213137807 */ /* 0x000fe20002800000 */
[----:B------:R2:W1:Y:S01]  /*0aa0*/  @!UP1 SYNCS.EXCH.64 URZ, [UR8+0xa8], UR4 ;  /* 0x0000a804083f95b2 */ /* 0x0004620008000100 */
[----:B------:R-:W-:Y:S01]  /*0ab0*/  NOP ;  /* 0x0000000000007918 */ /* 0x000fe20000000000 */
[----:B--2---:R-:W-:-:S03]  /*0ac0*/  UIMAD.WIDE.U32 UR4, UR6, UR7, URZ ;  /* 0x00000007060472a5 */ /* 0x004fc6000f8e003f */
[----:B------:R-:W-:Y:S02]  /*0ad0*/  ULDC UR6, c[0x0][0x14] ;  /* 0x0000050000067ab9 */ /* 0x000fe40000000800 */
[----:B------:R-:W-:Y:S02]  /*0ae0*/  UIMAD.WIDE.U32 UR52, UR4, UR6, URZ ;  /* 0x00000006043472a5 */ /* 0x000fe4000f8e003f */
[----:B------:R-:W-:-:S04]  /*0af0*/  UIMAD UR38, UR5, UR6, URZ ;  /* 0x00000006052672a4 */ /* 0x000fc8000f8e023f */
[----:B------:R-:W-:Y:S01]  /*0b00*/  UIADD3 UR38, UR53, UR38, URZ ;  /* 0x0000002635267290 */ /* 0x000fe2000fffe03f */
[----:B-1----:R-:W-:Y:S06]  /*0b10*/  BAR.SYNC.DEFER_BLOCKING 0x0 ;  /* 0x0000000000007b1d */ /* 0x002fec0000010000 */
[----:B------:R-:W-:Y:S05]  /*0b20*/  @!P4 BRA `(.L_x_8) ;  /* 0x000000440080c947 */ /* 0x000fea0003800000 */
[----:B------:R-:W-:-:S13]  /*0b30*/  ISETP.GT.U32.AND P0, PT, R7, 0x1, PT ;  /* 0x000000010700780c */ /* 0x000fda0003f04070 */
[----:B------:R-:W-:Y:S05]  /*0b40*/  @P0 BRA `(.L_x_9) ;  /* 0x0000006c00cc0947 */ /* 0x000fea0003800000 */
[----:B------:R-:W-:Y:S01]  /*0b50*/  ULDC.64 UR4, c[0x0][0x8f8] ;  /* 0x00023e0000047ab9 */ /* 0x000fe20000000a00 */
[----:B------:R-:W-:Y:S01]  /*0b60*/  UMOV UR47, 0xffffffff ;  /* 0xffffffff002f7882 */ /* 0x000fe20000000000 */
[----:B------:R-:W-:Y:S01]  /*0b70*/  ISETP.GE.U32.AND P0, PT, R16, UR4, PT ;  /* 0x0000000410007c0c */ /* 0x000fe2000bf06070 */
[----:B------:R-:W-:Y:S01]  /*0b80*/  IMAD.MOV.U32 R106, RZ, RZ, -0x1 ;  /* 0xffffffffff6a7424 */ /* 0x000fe200078e00ff */
[----:B------:R-:W-:Y:S01]  /*0b90*/  PRMT R88, RZ, 0x7610, R88 ;  /* 0x00007610ff587816 */ /* 0x000fe20000000058 */
[----:B------:R-:W-:Y:S01]  /*0ba0*/  IMAD.MOV.U32 R104, RZ, RZ, -0x1 ;  /* 0xffffffffff687424 */ /* 0x000fe200078e00ff */
[----:B------:R-:W-:Y:S02]  /*0bb0*/  ISETP.GE.U32.AND.EX P0, PT, R17, UR5, PT, P0 ;  /* 0x0000000511007c0c */ /* 0x000fe4000bf06100 */
[----:B------:R-:W-:-:S11]  /*0bc0*/  PRMT R0, RZ, 0x7610, R0 ;  /* 0x00007610ff007816 */ /* 0x000fd60000000000 */
[----:B------:R-:W-:Y:S05]  /*0bd0*/  @P0 BRA `(.L_x_10) ;  /* 0x00000004005c0947 */ /* 0x000fea0003800000 */
[----:B------:R-:W1:Y:S01]  /*0be0*/  LDC.64 R20, c[0x0][0x8d0] ;  /* 0x00023400ff147b82 */ /* 0x000e620000000a00 */
[----:B------:R-:W-:Y:S02]  /*0bf0*/  IMAD.MOV.U32 R4, RZ, RZ, R16 ;  /* 0x000000ffff047224 */ /* 0x000fe400078e0010 */
[----:B------:R-:W-:-:S05]  /*0c00*/  IMAD.MOV.U32 R5, RZ, RZ, R17 ;  /* 0x000000ffff057224 */ /* 0x000fca00078e0011 */
[----:B------:R-:W2:Y:S08]  /*0c10*/  LDC R0, c[0x0][0x8d8] ;  /* 0x00023600ff007b82 */ /* 0x000eb00000000800 */
[----:B------:R-:W3:Y:S01]  /*0c20*/  LDC.64 R22, c[0x0][0x8c8] ;  /* 0x00023200ff167b82 */ /* 0x000ee20000000a00 */
[----:B-1----:R-:W-:-:S04]  /*0c30*/  ISETP.NE.U32.AND P0, PT, R20, RZ, PT ;  /* 0x000000ff1400720c */ /* 0x002fc80003f05070 */
[----:B------:R-:W-:-:S13]  /*0c40*/  ISETP.NE.AND.EX P0, PT, R21, RZ, PT, P0 ;  /* 0x000000ff1500720c */ /* 0x000fda0003f05300 */
[----:B--23--:R-:W-:Y:S05]  /*0c50*/  @!P0 BRA `(.L_x_11) ;  /* 0x0000000000288947 */ /* 0x00cfea0003800000 */
[----:B------:R-:W1:Y:S02]  /*0c60*/  LDC R11, c[0x0][0x8dc] ;  /* 0x00023700ff0b7b82 */ /* 0x000e640000000800 */
[----:B-1----:R-:W-:-:S05]  /*0c70*/  IADD3 R11, P0, R16, R11, RZ ;  /* 0x0000000b100b7210 */ /* 0x002fca0007f1e0ff */
[----:B------:R-:W-:-:S04]  /*0c80*/  IMAD.X R15, RZ, RZ, R17, P0 ;  /* 0x000000ffff0f7224 */ /* 0x000fc800000e0611 */
[----:B------:R-:W-:-:S04]  /*0c90*/  IMAD.WIDE.U32 R4, R15, R20, RZ ;  /* 0x000000140f047225 */ /* 0x000fc800078e00ff */
[----:B------:R-:W-:-:S04]  /*0ca0*/  IMAD.WIDE.U32 R6, P0, R11, R21, R4 ;  /* 0x000000150b067225 */ /* 0x000fc80007800004 */
[----:B------:R-:W-:Y:S01]  /*0cb0*/  IMAD.WIDE.U32 R4, R11, R20, RZ ;  /* 0x000000140b047225 */ /* 0x000fe200078e00ff */
[----:B------:R-:W-:-:S03]  /*0cc0*/  IADD3.X R13, RZ, RZ, RZ, P0, !PT ;  /* 0x000000ffff0d7210 */ /* 0x000fc600007fe4ff */
[----:B------:R-:W-:Y:S01]  /*0cd0*/  IMAD.MOV.U32 R12, RZ, RZ, R7 ;  /* 0x000000ffff0c7224 */ /* 0x000fe200078e0007 */
[----:B------:R-:W-:-:S05]  /*0ce0*/  IADD3 RZ, P0, R5, R6, RZ ;  /* 0x0000000605ff7210 */ /* 0x000fca0007f1e0ff */
[----:B------:R-:W-:-:S08]  /*0cf0*/  IMAD.WIDE.U32.X R4, R15, R21, R12, P0 ;  /* 0x000000150f047225 */ /* 0x000fd000000e040c */
.L_x_11:
[-CC-:B------:R-:W-:Y:S01]  /*0d00*/  SHF.R.U64 R27, R4, R0.reuse, R5.reuse ;  /* 0x00000000041b7219 */ /* 0x180fe20000001205 */
[----:B------:R-:W1:Y:S01]  /*0d10*/  LDC.64 R24, c[0x0][0x8e8] ;  /* 0x00023a00ff187b82 */ /* 0x000e620000000a00 */
[----:B------:R-:W-:Y:S01]  /*0d20*/  SHF.R.U32.HI R0, RZ, R0, R5 ;  /* 0x00000000ff007219 */ /* 0x000fe20000011605 */
[----:B------:R-:W-:Y:S01]  /*0d30*/  ULDC UR4, c[0x0][0x150] ;  /* 0x0000540000047ab9 */ /* 0x000fe20000000800 */
[----:B------:R-:W-:Y:S01]  /*0d40*/  IADD3 R7, P0, RZ, -R27, RZ ;  /* 0x8000001bff077210 */ /* 0x000fe20007f1e0ff */
[----:B------:R-:W-:-:S04]  /*0d50*/  IMAD.MOV.U32 R11, RZ, RZ, -0x1 ;  /* 0xffffffffff0b7424 */ /* 0x000fc800078e00ff */
[----:B------:R-:W-:Y:S01]  /*0d60*/  IMAD.X R5, RZ, RZ, ~R0, P0 ;  /* 0x000000ffff057224 */ /* 0x000fe200000e0e00 */
[----:B------:R-:W2:Y:S03]  /*0d70*/  LDC R6, c[0x0][0x8c0] ;  /* 0x00023000ff067b82 */ /* 0x000ea60000000800 */
[-C--:B------:R-:W-:Y:S02]  /*0d80*/  IMAD R0, R5, R22.reuse, RZ ;  /* 0x0000001605007224 */ /* 0x080fe400078e02ff */
[----:B------:R-:W-:-:S03]  /*0d90*/  IMAD.WIDE.U32 R4, R7, R22, R16 ;  /* 0x0000001607047225 */ /* 0x000fc600078e0010 */
[----:B------:R-:W3:Y:S01]  /*0da0*/  LDC R12, c[0x0][0x8b0] ;  /* 0x00022c00ff0c7b82 */ /* 0x000ee20000000800 */
[----:B------:R-:W-:Y:S01]  /*0db0*/  IMAD R7, R7, R23, R0 ;  /* 0x0000001707077224 */ /* 0x000fe200078e0200 */
[----:B------:R-:W-:-:S03]  /*0dc0*/  I2FP.F32.U32 R0, R8 ;  /* 0x0000000800007245 */ /* 0x000fc60000201000 */
[----:B------:R-:W-:Y:S02]  /*0dd0*/  IMAD.IADD R7, R5, 0x1, R7 ;  /* 0x0000000105077824 */ /* 0x000fe400078e0207 */
[----:B------:R-:W-:Y:S01]  /*0de0*/  FMUL R0, R0, UR4 ;  /* 0x0000000400007c20 */ /* 0x000fe20008400000 */
[----:B------:R-:W4:Y:S01]  /*0df0*/  LDC R5, c[0x0][0x144] ;  /* 0x00005100ff057b82 */ /* 0x000f220000000800 */
[----:B-1----:R-:W-:Y:S01]  /*0e00*/  ISETP.NE.U32.AND P0, PT, R24, RZ, PT ;  /* 0x000000ff1800720c */ /* 0x002fe20003f05070 */
[----:B------:R-:W-:-:S03]  /*0e10*/  ULDC UR4, c[0x0][0x154] ;  /* 0x0000550000047ab9 */ /* 0x000fc60000000800 */
[----:B------:R-:W1:Y:S01]  /*0e20*/  F2I.U32.TRUNC.NTZ R0, R0 ;  /* 0x0000000000007305 */ /* 0x000e62000020f000 */
[----:B------:R-:W-:Y:S02]  /*0e30*/  ISETP.NE.AND.EX P0, PT, R25, RZ, PT, P0 ;  /* 0x000000ff1900720c */ /* 0x000fe40003f05300 */
[----:B------:R-:W4:Y:S01]  /*0e40*/  LDC R13, c[0x0][0x148] ;  /* 0x00005200ff0d7b82 */ /* 0x000f220000000800 */
[--C-:B--2---:R-:W-:Y:S02]  /*0e50*/  SHF.R.U64 R14, R4, R6, R7.reuse ;  /* 0x00000006040e7219 */ /* 0x104fe40000001207 */
[----:B------:R-:W-:Y:S02]  /*0e60*/  I2FP.F32.U32 R4, R10 ;  /* 0x0000000a00047245 */ /* 0x000fe40000201000 */
[----:B------:R-:W-:-:S03]  /*0e70*/  SHF.R.U32.HI R7, RZ, R6, R7 ;  /* 0x00000006ff077219 */ /* 0x000fc60000011607 */
[----:B------:R-:W2:Y:S01]  /*0e80*/  LDC R21, c[0x0][0x8a8] ;  /* 0x00022a00ff157b82 */ /* 0x000ea20000000800 */
[-CC-:B---3--:R-:W-:Y:S01]  /*0e90*/  SHF.R.U64 R26, R14, R12.reuse, R7.reuse ;  /* 0x0000000c0e1a7219 */ /* 0x188fe20000001207 */
[----:B------:R-:W-:Y:S01]  /*0ea0*/  FMUL R4, R4, UR4 ;  /* 0x0000000404047c20 */ /* 0x000fe20008400000 */
[----:B------:R-:W-:Y:S01]  /*0eb0*/  SHF.R.U32.HI R6, RZ, R12, R7 ;  /* 0x0000000cff067219 */ /* 0x000fe20000011607 */
[----:B------:R-:W-:Y:S01]  /*0ec0*/  ULDC UR4, c[0x0][0x900] ;  /* 0x0002400000047ab9 */ /* 0x000fe20000000800 */
[----:B-1----:R-:W-:Y:S01]  /*0ed0*/  IMAD.MOV R0, RZ, RZ, -R0 ;  /* 0x000000ffff007224 */ /* 0x002fe200078e0a00 */
[----:B------:R-:W-:Y:S01]  /*0ee0*/  SHF.L.U32 R11, R11, UR4, RZ ;  /* 0x000000040b0b7c19 */ /* 0x000fe200080006ff */
[----:B------:R1:W3:Y:S01]  /*0ef0*/  F2I.U32.TRUNC.NTZ R12, R4 ;  /* 0x00000004000c7305 */ /* 0x0002e2000020f000 */
[----:B------:R-:W2:Y:S01]  /*0f00*/  LDC R20, c[0x0][0x8f0] ;  /* 0x00023c00ff147b82 */ /* 0x000ea20000000800 */
[----:B------:R-:W-:Y:S01]  /*0f10*/  SHF.R.U64 R28, R26, UR4, R6 ;  /* 0x000000041a1c7c19 */ /* 0x000fe20008001206 */
[----:B----4-:R-:W-:Y:S01]  /*0f20*/  IMAD R0, R5, R0, R8 ;  /* 0x0000000005007224 */ /* 0x010fe200078e0208 */
[----:B------:R-:W-:-:S04]  /*0f30*/  SHF.R.U32.HI R6, RZ, UR4, R6 ;  /* 0x00000004ff067c19 */ /* 0x000fc80008011606 */
[----:B------:R-:W-:Y:S01]  /*0f40*/  MOV R5, R6 ;  /* 0x0000000600057202 */ /* 0x000fe20000000f00 */
[----:B------:R-:W4:Y:S01]  /*0f50*/  LDC R23, c[0x0][0x8e0] ;  /* 0x00023800ff177b82 */ /* 0x000f220000000800 */
[----:B-1----:R-:W-:-:S07]  /*0f60*/  IMAD.MOV.U32 R4, RZ, RZ, R28 ;  /* 0x000000ffff047224 */ /* 0x002fce00078e001c */
[----:B------:R-:W1:Y:S01]  /*0f70*/  LDC R22, c[0x0][0x8b8] ;  /* 0x00022e00ff167b82 */ /* 0x000e620000000800 */
[----:B---3--:R-:W-:Y:S05]  /*0f80*/  @!P0 BRA `(.L_x_12) ;  /* 0x0000000000288947 */ /* 0x008fea0003800000 */
[----:B------:R-:W3:Y:S02]  /*0f90*/  LDC R9, c[0x0][0x8f4] ;  /* 0x00023d00ff097b82 */ /* 0x000ee40000000800 */
[----:B---3--:R-:W-:-:S05]  /*0fa0*/  IADD3 R9, P0, R28, R9, RZ ;  /* 0x000000091c097210 */ /* 0x008fca0007f1e0ff */
[----:B------:R-:W-:-:S04]  /*0fb0*/  IMAD.X R15, RZ, RZ, R6, P0 ;  /* 0x000000ffff0f7224 */ /* 0x000fc800000e0606 */
[----:B------:R-:W-:-:S04]  /*0fc0*/  IMAD.WIDE.U32 R4, R15, R24, RZ ;  /* 0x000000180f047225 */ /* 0x000fc800078e00ff */
[----:B------:R-:W-:-:S04]  /*0fd0*/  IMAD.WIDE.U32 R6, P0, R9, R25, R4 ;  /* 0x0000001909067225 */ /* 0x000fc80007800004 */
[----:B------:R-:W-:-:S04]  /*0fe0*/  IMAD.WIDE.U32 R4, R9, R24, RZ ;  /* 0x0000001809047225 */ /* 0x000fc800078e00ff */
[----:B------:R-:W-:Y:S01]  /*0ff0*/  IMAD.X R9, RZ, RZ, RZ, P0 ;  /* 0x000000ffff097224 */ /* 0x000fe200000e06ff */
[----:B------:R-:W-:Y:S01]  /*1000*/  IADD3 RZ, P0, R5, R6, RZ ;  /* 0x0000000605ff7210 */ /* 0x000fe20007f1e0ff */
[----:B------:R-:W-:-:S04]  /*1010*/  IMAD.MOV.U32 R8, RZ, RZ, R7 ;  /* 0x000000ffff087224 */ /* 0x000fc800078e0007 */
[----:B------:R-:W-:-:S08]  /*1020*/  IMAD.WIDE.U32.X R4, R15, R25, R8, P0 ;  /* 0x000000190f047225 */ /* 0x000fd000000e0408 */
.L_x_12:
[----:B------:R-:W-:Y:S01]  /*1030*/  LOP3.LUT R11, RZ, R11, RZ, 0x33, !PT ;  /* 0x0000000bff0b7212 */ /* 0x000fe200078e33ff */
[----:B------:R-:W-:Y:S01]  /*1040*/  USHF.L.U32 UR4, UR37, UR4, URZ ;  /* 0x0000000425047299 */ /* 0x000fe2000800063f */
[----:B--2---:R-:W-:Y:S01]  /*1050*/  SHF.R.U64 R4, R4, R20, R5 ;  /* 0x0000001404047219 */ /* 0x004fe20000001205 */
[----:B------:R-:W-:Y:S01]  /*1060*/  VIADD R5, R21, 0xffffffff ;  /* 0xffffffff15057836 */ /* 0x000fe20000000000 */
[----:B------:R-:W-:Y:S01]  /*1070*/  LOP3.LUT R11, R26, R11, RZ, 0xc0, !PT ;  /* 0x0000000b1a0b7212 */ /* 0x000fe200078ec0ff */
[----:B------:R-:W-:Y:S01]  /*1080*/  IMAD.MOV R12, RZ, RZ, -R12 ;  /* 0x000000ffff0c7224 */ /* 0x000fe200078e0a0c */
[----:B------:R-:W-:Y:S01]  /*1090*/  R2UR UR47, R27 ;  /* 0x000000001b2f72ca */ /* 0x000fe200000e0000 */
[----:B------:R-:W-:Y:S01]  /*10a0*/  IMAD.MOV R6, RZ, RZ, -R4 ;  /* 0x000000ffff067224 */ /* 0x000fe200078e0a04 */
[----:B------:R-:W-:Y:S01]  /*10b0*/  LOP3.LUT R5, R14, R5, RZ, 0xc0, !PT ;  /* 0x000000050e057212 */ /* 0x000fe200078ec0ff */
[----:B------:R-:W-:Y:S02]  /*10c0*/  IMAD R11, R4, UR4, R11 ;  /* 0x00000004040b7c24 */ /* 0x000fe4000f8e020b */
[----:B------:R-:W-:-:S02]  /*10d0*/  @P6 IMAD R0, R13, R12, R10 ;  /* 0x0000000c0d006224 */ /* 0x000fc400078e020a */
[----:B----4-:R-:W-:Y:S02]  /*10e0*/  IMAD R4, R6, R23, R28 ;  /* 0x0000001706047224 */ /* 0x010fe400078e021c */
[----:B-1----:R-:W-:Y:S02]  /*10f0*/  IMAD R0, R11, R22, R0 ;  /* 0x000000160b007224 */ /* 0x002fe400078e0200 */
[----:B------:R-:W-:Y:S01]  /*1100*/  IMAD R5, R4, R21, R5 ;  /* 0x0000001504057224 */ /* 0x000fe200078e0205 */
[----:B------:R-:W-:-:S04]  /*1110*/  MOV R4, 0x1 ;  /* 0x0000000100047802 */ /* 0x000fc80000000f00 */
[----:B------:R-:W-:Y:S02]  /*1120*/  SEL R104, R5, R0, !P6 ;  /* 0x0000000005687207 */ /* 0x000fe40007000000 */
[----:B------:R-:W-:Y:S02]  /*1130*/  SEL R106, R0, R5, !P6 ;  /* 0x00000005006a7207 */ /* 0x000fe40007000000 */
[----:B------:R-:W-:-:S07]  /*1140*/  PRMT R0, R4, 0x7610, R0 ;  /* 0x0000761004007816 */ /* 0x000fce0000000000 */
.L_x_10:
[----:B------:R-:W-:-:S08]  /*1150*/  NOP ;  /* 0x0000000000007918 */ /* 0x000fd00000000000 */
[----:B------:R-:W1:Y:S02]  /*1160*/  USETMAXREG.TRY_ALLOC.CTAPOOL UP0, 0xe8 ;  /* 0x000000e8000079c8 */ /* 0x000e640008000600 */
[----:B-1----:R-:W-:-:S13]  /*1170*/  PLOP3.LUT P0, PT, PT, PT, UP0, 0x80, 0x0 ;  /* 0x000000000000781c */ /* 0x002fda0003f0f008 */
[----:B------:R-:W-:Y:S05]  /*1180*/  @!P0 BRA `(.L_x_10) ;  /* 0xfffffffc00f08947 */ /* 0x000fea000383ffff */
[----:B------:R-:W-:Y:S02]  /*1190*/  ULDC.64 UR4, c[0x0][0x590] ;  /* 0x0001640000047ab9 */ /* 0x000fe40000000a00 */
[----:B------:R-:W-:Y:S02]  /*11a0*/  IMAD.U32 R110, RZ, RZ, UR4 ;  /* 0x00000004ff6e7e24 */ /* 0x000fe4000f8e00ff */
[----:B------:R-:W-:-:S03]  /*11b0*/  IMAD.U32 R111, RZ, RZ, UR5 ;  /* 0x00000005ff6f7e24 */ /* 0x000fc6000f8e00ff */
[----:B------:R-:W-:-:S04]  /*11c0*/  ISETP.NE.U32.AND P0, PT, R110, RZ, PT ;  /* 0x000000ff6e00720c */ /* 0x000fc80003f05070 */
[----:B------:R-:W-:-:S13]  /*11d0*/  ISETP.NE.AND.EX P0, PT, R111, RZ, PT, P0 ;  /* 0x000000ff6f00720c */ /* 0x000fda0003f05300 */
[----:B------:R-:W-:Y:S05]  /*11e0*/  @P0 BRA `(.L_x_13) ;  /* 0x00000000002c0947 */ /* 0x000fea0003800000 */
[----:B------:R-:W-:Y:S02]  /*11f0*/  ULDC.64 UR4, c[0x0][0x588] ;  /* 0x0001620000047ab9 */ /* 0x000fe40000000a00 */
[----:B------:R-:W-:-:S04]  /*1200*/  ISETP.NE.U32.AND P0, PT, RZ, UR4, PT ;  /* 0x00000004ff007c0c */ /* 0x000fc8000bf05070 */
[----:B------:R-:W-:-:S13]  /*1210*/  ISETP.NE.AND.EX P0, PT, RZ, UR5, PT, P0 ;  /* 0x00000005ff007c0c */ /* 0x000fda000bf05300 */
[----:B------:R-:W-:Y:S05]  /*1220*/  @!P0 BRA `(.L_x_14) ;  /* 0x0000000000108947 */ /* 0x000fea0003800000 */
[----:B------:R-:W1:Y:S02]  /*1230*/  LDC.64 R4, c[0x0][0x588] ;  /* 0x00016200ff047b82 */ /* 0x000e640000000a00 */
[----:B-1----:R1:W5:Y:S01]  /*1240*/  LDG.E R89, desc[UR54][R4.64] ;  /* 0x0000003604597981 */ /* 0x002362000c1e1900 */
[----:B------:R-:W-:Y:S01]  /*1250*/  IMAD.MOV.U32 R88, RZ, RZ, 0x1 ;  /* 0x00000001ff587424 */ /* 0x000fe200078e00ff */
[----:B------:R-:W-:Y:S06]  /*1260*/  BRA `(.L_x_13) ;  /* 0x00000000000c7947 */ /* 0x000fec0003800000 */
.L_x_14:
[----:B------:R-:W-:Y:S01]  /*1270*/  ULDC UR4, c[0x0][0x580] ;  /* 0x0001600000047ab9 */ /* 0x000fe20000000800 */
[----:B------:R-:W-:Y:S02]  /*1280*/  IMAD.MOV.U32 R88, RZ, RZ, 0x1 ;  /* 0x00000001ff587424 */ /* 0x000fe400078e00ff */
[----:B------:R-:W-:-:S07]  /*1290*/  IMAD.U32 R89, RZ, RZ, UR4 ;  /* 0x00000004ff597e24 */ /* 0x000fce000f8e00ff */
.L_x_13:
[----:B------:R-:W-:Y:S02]  /*12a0*/  ULDC.64 UR4, c[0x0][0x5b0] ;  /* 0x00016c0000047ab9 */ /* 0x000fe40000000a00 */
[----:B------:R-:W-:-:S04]  /*12b0*/  ISETP.NE.U32.AND P0, PT, RZ, UR4, PT ;  /* 0x00000004ff007c0c */ /* 0x000fc8000bf05070 */
[----:B------:R-:W-:-:S13]  /*12c0*/  ISETP.NE.AND.EX P0, PT, RZ, UR5, PT, P0 ;  /* 0x00000005ff007c0c */ /* 0x000fda000bf05300 */
[----:B------:R-:W-:Y:S05]  /*12d0*/  @P0 BRA `(.L_x_15) ;  /* 0x0000000000240947 */ /* 0x000fea0003800000 */
[----:B------:R-:W-:Y:S02]  /*12e0*/  ULDC.64 UR4, c[0x0][0x5a8] ;  /* 0x00016a0000047ab9 */ /* 0x000fe40000000a00 */
[----:B------:R-:W-:-:S04]  /*12f0*/  ISETP.NE.U32.AND P0, PT, RZ, UR4, PT ;  /* 0x00000004ff007c0c */ /* 0x000fc8000bf05070 */
[----:B------:R-:W-:-:S13]  /*1300*/  ISETP.NE.AND.EX P0, PT, RZ, UR5, PT, P0 ;  /* 0x00000005ff007c0c */ /* 0x000fda000bf05300 */
[----:B------:R-:W-:Y:S05]  /*1310*/  @!P0 BRA `(.L_x_16) ;  /* 0x00000000000c8947 */ /* 0x000fea0003800000 */
[----:B------:R-:W2:Y:S02]  /*1320*/  LDC.64 R90, c[0x0][0x5a8] ;  /* 0x00016a00ff5a7b82 */ /* 0x000ea40000000a00 */
[----:B--2---:R2:W5:Y:S01]  /*1330*/  LDG.E R90, desc[UR54][R90.64] ;  /* 0x000000365a5a7981 */ /* 0x004562000c1e1900 */
[----:B------:R-:W-:Y:S05]  /*1340*/  BRA `(.L_x_15) ;  /* 0x0000000000087947 */ /* 0x000fea0003800000 */
.L_x_16:
[----:B------:R-:W-:Y:S02]  /*1350*/  ULDC UR4, c[0x0][0x5a0] ;  /* 0x0001680000047ab9 */ /* 0x000fe40000000800 */
[----:B------:R-:W-:-:S07]  /*1360*/  IMAD.U32 R90, RZ, RZ, UR4 ;  /* 0x00000004ff5a7e24 */ /* 0x000fce000f8e00ff */
.L_x_15:
[----:B------:R-:W-:Y:S01]  /*1370*/  LOP3.LUT P1, RZ, R0, 0xff, RZ, 0xc0, !PT ;  /* 0x000000ff00ff7812 */ /* 0x000fe2000782c0ff */
[----:B------:R-:W-:Y:S01]  /*1380*/  UMOV UR39, URZ ;  /* 0x0000003f00277c82 */ /* 0x000fe20008000000 */
[----:B------:R-:W-:-:S11]  /*1390*/  PLOP3.LUT P0, PT, PT, PT, PT, 0x80, 0x0 ;  /* 0x000000000000781c */ /* 0x000fd60003f0f070 */
[----:B------:R-:W-:Y:S05]  /*13a0*/  @!P1 BRA `(.L_x_17) ;  /* 0x0000003800c49947 */ /* 0x000fea0003800000 */
[C---:B------:R-:W-:Y:S01]  /*13b0*/  SHF.L.U32 R0, R3.reuse, 0x5, RZ ;  /* 0x0000000503007819 */ /* 0x040fe200000006ff */
[----:B------:R-:W-:Y:S01]  /*13c0*/  ULDC.64 UR4, c[0x0][0x288] ;  /* 0x0000a20000047ab9 */ /* 0x000fe20000000a00 */
[----:B-1----:R-:W-:Y:S01]  /*13d0*/  SHF.R.U32.HI R5, RZ, 0x1, R3 ;  /* 0x00000001ff057819 */ /* 0x002fe20000011603 */
[----:B------:R-:W1:Y:S01]  /*13e0*/  LDC R94, c[0x0][0x900] ;  /* 0x00024000ff5e7b82 */ /* 0x000e620000000800 */
[----:B------:R-:W-:Y:S01]  /*13f0*/  LOP3.LUT R4, R0, 0xc0, RZ, 0xc0, !PT ;  /* 0x000000c000047812 */ /* 0x000fe200078ec0ff */
[----:B------:R-:W-:Y:S01]  /*1400*/  IMAD.U32 R6, RZ, RZ, UR4 ;  /* 0x00000004ff067e24 */ /* 0x000fe2000f8e00ff */
[C---:B--2---:R-:W-:Y:S01]  /*1410*/  LOP3.LUT R91, R3.reuse, 0x3, RZ, 0xc0, !PT ;  /* 0x00000003035b7812 */ /* 0x044fe200078ec0ff */
[----:B------:R-:W-:Y:S01]  /*1420*/  UIADD3 UR4, UR5, 0x3f, URZ ;  /* 0x0000003f05047890 */ /* 0x000fe2000fffe03f */
[----:B------:R-:W-:Y:S01]  /*1430*/  LOP3.LUT R4, R4, 0x8, R5, 0xf8, !PT ;  /* 0x0000000804047812 */ /* 0x000fe200078ef805 */
[C---:B------:R-:W-:Y:S01]  /*1440*/  IMAD.SHL.U32 R5, R3.reuse, 0x4, RZ ;  /* 0x0000000403057824 */ /* 0x040fe200078e00ff */
[----:B------:R-:W-:Y:S01]  /*1450*/  LOP3.LUT P0, RZ, R3, 0x4, RZ, 0xc0, !PT ;  /* 0x0000000403ff7812 */ /* 0x000fe2000780c0ff */
[----:B------:R-:W-:Y:S01]  /*1460*/  IMAD R91, R91, -0x2, R6 ;  /* 0xfffffffe5b5b7824 */ /* 0x000fe200078e0206 */
[----:B------:R-:W-:Y:S01]  /*1470*/  LOP3.LUT R96, R3, 0xff, RZ, 0xc0, !PT ;  /* 0x000000ff03607812 */ /* 0x000fe200078ec0ff */
[----:B------:R-:W-:Y:S01]  /*1480*/  USHF.R.S32.HI UR5, URZ, 0x1f, UR4 ;  /* 0x0000001f3f057899 */ /* 0x000fe20008011404 */
[----:B------:R-:W-:Y:S01]  /*1490*/  SHF.R.U32.HI R3, RZ, 0x2, R3 ;  /* 0x00000002ff037819 */ /* 0x000fe20000011603 */
[----:B------:R-:W-:Y:S01]  /*14a0*/  ULDC UR6, c[0x0][0x284] ;  /* 0x0000a10000067ab9 */ /* 0x000fe20000000800 */
[----:B------:R-:W-:Y:S01]  /*14b0*/  LOP3.LUT R6, R4, 0x18, R5, 0x78, !PT ;  /* 0x0000001804067812 */ /* 0x000fe200078e7805 */
[----:B------:R-:W-:Y:S01]  /*14c0*/  ULEA.HI UR5, UR5, UR4, URZ, 0x6 ;  /* 0x0000000405057291 */ /* 0x000fe2000f8f303f */
[----:B------:R-:W-:Y:S01]  /*14d0*/  LOP3.LUT R5, R3, 0x7, RZ, 0xc0, !PT ;  /* 0x0000000703057812 */ /* 0x000fe200078ec0ff */
[----:B------:R-:W-:Y:S01]  /*14e0*/  IMAD.MOV.U32 R95, RZ, RZ, 0x1 ;  /* 0x00000001ff5f7424 */ /* 0x000fe200078e00ff */
[--C-:B------:R-:W-:Y:S01]  /*14f0*/  SHF.R.U32.HI R4, RZ, 0x5, R96.reuse ;  /* 0x00000005ff047819 */ /* 0x100fe20000011660 */
[----:B------:R-:W-:Y:S01]  /*1500*/  USHF.R.S32.HI UR43, URZ, 0x6, UR5 ;  /* 0x000000063f2b7899 */ /* 0x000fe20008011405 */
[C---:B------:R-:W-:Y:S01]  /*1510*/  LOP3.LUT R3, R0.reuse, 0x20, RZ, 0xc0, !PT ;  /* 0x0000002000037812 */ /* 0x040fe200078ec0ff */
[----:B-----5:R-:W-:Y:S01]  /*1520*/  IMAD.MOV.U32 R102, RZ, RZ, R89 ;  /* 0x000000ffff667224 */ /* 0x020fe200078e0059 */
[----:B------:R-:W-:Y:S01]  /*1530*/  LOP3.LUT R93, R0, 0x100, RZ, 0xc0, !PT ;  /* 0x00000100005d7812 */ /* 0x000fe200078ec0ff */
[C---:B------:R-:W-:Y:S01]  /*1540*/  IMAD.SHL.U32 R92, R4.reuse, 0x10, RZ ;  /* 0x00000010045c7824 */ /* 0x040fe200078e00ff */
[----:B------:R-:W-:Y:S01]  /*1550*/  UISETP.LT.AND UP0, UPT, UR43, 0x1, UPT ;  /* 0x000000012b00788c */ /* 0x000fe2000bf01270 */
[C---:B------:R-:W-:Y:S01]  /*1560*/  IMAD R3, R4.reuse, 0x200, R3 ;  /* 0x0000020004037824 */ /* 0x040fe200078e0203 */
[----:B------:R-:W-:Y:S01]  /*1570*/  MOV R97, 0x10 ;  /* 0x0000001000617802 */ /* 0x000fe20000000f00 */
[--C-:B------:R-:W-:Y:S01]  /*1580*/  IMAD R99, R4, -0x10, -R5.reuse ;  /* 0xfffffff004637824 */ /* 0x100fe200078e0a05 */
[----:B------:R-:W-:Y:S01]  /*1590*/  LOP3.LUT R92, R92, 0xfffffff0, R5, 0xe2, !PT ;  /* 0xfffffff05c5c7812 */ /* 0x000fe200078ee205 */
[----:B------:R-:W-:Y:S01]  /*15a0*/  IMAD.MOV.U32 R5, RZ, RZ, 0x1 ;  /* 0x00000001ff057424 */ /* 0x000fe200078e00ff */
[----:B------:R-:W-:Y:S01]  /*15b0*/  IADD3 R93, R6, R3, R93 ;  /* 0x00000003065d7210 */ /* 0x000fe20007ffe05d */
[----:B------:R-:W-:Y:S01]  /*15c0*/  IMAD.MOV.U32 R3, RZ, RZ, -0x1 ;  /* 0xffffffffff037424 */ /* 0x000fe200078e00ff */
[----:B------:R-:W-:Y:S01]  /*15d0*/  USEL UR48, UR43, 0x1, UP0 ;  /* 0x000000012b307887 */ /* 0x000fe20008000000 */
[----:B------:R-:W-:Y:S01]  /*15e0*/  SHF.R.U32.HI R109, RZ, 0x7, R96 ;  /* 0x00000007ff6d7819 */ /* 0x000fe20000011660 */
[----:B------:R-:W-:Y:S01]  /*15f0*/  IMAD.MOV.U32 R103, RZ, RZ, R89 ;  /* 0x000000ffff677224 */ /* 0x000fe200078e0059 */
[----:B------:R-:W-:Y:S01]  /*1600*/  LOP3.LUT R107, R19, 0x1, RZ, 0xfc, !PT ;  /* 0x00000001136b7812 */ /* 0x000fe200078efcff */
[----:B------:R-:W-:Y:S01]  /*1610*/  VIADD R96, R96, 0x1f ;  /* 0x0000001f60607836 */ /* 0x000fe20000000000 */
[-C--:B-1----:R-:W-:Y:S01]  /*1620*/  SHF.L.U32 R3, R3, R94.reuse, RZ ;  /* 0x0000005e03037219 */ /* 0x082fe200000006ff */
[----:B------:R-:W-:Y:S01]  /*1630*/  VIADD R99, R99, UR6 ;  /* 0x0000000663637c36 */ /* 0x000fe20008000000 */
[----:B------:R-:W-:Y:S01]  /*1640*/  SHF.L.U32 R94, R5, R94, RZ ;  /* 0x0000005e055e7219 */ /* 0x000fe200000006ff */
[----:B------:R-:W-:Y:S01]  /*1650*/  ULDC.64 UR56, c[0x0][0x198] ;  /* 0x0000660000387ab9 */ /* 0x000fe20000000a00 */
[----:B------:R-:W-:Y:S01]  /*1660*/  LOP3.LUT R108, R18, 0x1, RZ, 0xfc, !PT ;  /* 0x00000001126c7812 */ /* 0x000fe200078efcff */
[----:B------:R-:W-:Y:S01]  /*1670*/  UMOV UR40, URZ ;  /* 0x0000003f00287c82 */ /* 0x000fe20008000000 */
[C---:B------:R-:W-:Y:S01]  /*1680*/  PRMT R100, R88.reuse, 0x7610, R100 ;  /* 0x0000761058647816 */ /* 0x040fe20000000064 */
[----:B------:R-:W-:Y:S01]  /*1690*/  UMOV UR41, URZ ;  /* 0x0000003f00297c82 */ /* 0x000fe20008000000 */
[----:B------:R-:W-:Y:S01]  /*16a0*/  PRMT R101, R88, 0x7610, R101 ;  /* 0x0000761058657816 */ /* 0x000fe20000000065 */
[----:B------:R-:W-:Y:S01]  /*16b0*/  UIADD3 UR48, UR43, -UR48, URZ ;  /* 0x800000302b307290 */ /* 0x000fe2000fffe03f */
[----:B------:R-:W-:Y:S01]  /*16c0*/  SEL R97, R97, 0xfffffff0, !P0 ;  /* 0xfffffff061617807 */ /* 0x000fe20004000000 */
[----:B------:R-:W-:Y:S01]  /*16d0*/  UMOV UR42, URZ ;  /* 0x0000003f002a7c82 */ /* 0x000fe20008000000 */
[----:B------:R-:W-:Y:S01]  /*16e0*/  LOP3.LUT R98, RZ, R3, RZ, 0x33, !PT ;  /* 0x00000003ff627212 */ /* 0x000fe200078e33ff */
[----:B------:R-:W-:-:S08]  /*16f0*/  UMOV UR39, URZ ;  /* 0x0000003f00277c82 */ /* 0x000fd00008000000 */
.L_x_91:
[----:B-1----:R-:W1:Y:S01]  /*1700*/  SHFL.IDX PT, R0, R109, RZ, 0x1f ;  /* 0x00001fff6d007589 */ /* 0x002e6200000e0000 */
[----:B------:R-:W2:Y:S01]  /*1710*/  S2UR UR49, SR_CgaCtaId ;  /* 0x00000000003179c3 */ /* 0x000ea20000008800 */
[----:B------:R-:W-:Y:S01]  /*1720*/  UMOV UR50, 0x400 ;  /* 0x0000040000327882 */ /* 0x000fe20000000000 */
[----:B-1----:R-:W-:Y:S01]  /*1730*/  R2UR UR4, R0 ;  /* 0x00000000000472ca */ /* 0x002fe200000e0000 */
[----:B--2---:R-:W-:-:S12]  /*1740*/  ULEA UR50, UR49, UR50, 0x18 ;  /* 0x0000003231327291 */ /* 0x004fd8000f8ec03f */
[----:B------:R-:W-:-:S04]  /*1750*/  ULEA.HI UR5, UR4, UR4, URZ, 0x1 ;  /* 0x0000000404057291 */ /* 0x000fc8000f8f083f */
[----:B------:R-:W-:-:S04]  /*1760*/  ULOP3.LUT UR5, UR5, 0x7fffe, URZ, 0xc0, !UPT ;  /* 0x0007fffe05057892 */ /* 0x000fc8000f8ec03f */
[----:B------:R-:W-:-:S03]  /*1770*/  UIADD3 UR5, UR4, -UR5, URZ ;  /* 0x8000000504057290 */ /* 0x000fc6000fffe03f */
[----:B------:R-:W-:Y:S01]  /*1780*/  ULDC UR4, c[0x0][0x28c] ;  /* 0x0000a30000047ab9 */ /* 0x000fe20000000800 */
[----:B------:R-:W-:Y:S01]  /*1790*/  ULEA UR5, UR5, UR50, 0xd ;  /* 0x0000003205057291 */ /* 0x000fe2000f8e683f */
[----:B------:R-:W-:-:S03]  /*17a0*/  ISETP.LT.AND P0, PT, RZ, UR4, PT ;  /* 0x00000004ff007c0c */ /* 0x000fc6000bf01270 */
[----:B------:R-:W-:-:S04]  /*17b0*/  UIADD3 UR5, UR5, 0x8400, URZ ;  /* 0x0000840005057890 */ /* 0x000fc8000fffe03f */
[----:B------:R-:W-:-:S04]  /*17c0*/  USHF.R.U32.HI UR5, URZ, 0x4, UR5 ;  /* 0x000000043f057899 */ /* 0x000fc80008011605 */
[----:B------:R-:W-:-:S04]  /*17d0*/  ULOP3.LUT UR5, UR5, 0x3fff, URZ, 0xc0, !UPT ;  /* 0x00003fff05057892 */ /* 0x000fc8000f8ec03f */
[----:B------:R-:W-:Y:S01]  /*17e0*/  ULOP3.LUT UR44, UR5, 0x10000, URZ, 0xfc, !UPT ;  /* 0x00010000052c7892 */ /* 0x000fe2000f8efc3f */
[----:B------:R-:W-:Y:S11]  /*17f0*/  @P0 BRA `(.L_x_18) ;  /* 0x0000000000400947 */ /* 0x000ff60003800000 */
[----:B------:R-:W-:Y:S01]  /*1800*/  MOV R0, 0x0 ;  /* 0x0000000000007802 */ /* 0x000fe20000000f00 */
[----:B------:R-:W-:Y:S01]  /*1810*/  ULDC.64 UR4, c[0x4][0x70] ;  /* 0x01001c0000047ab9 */ /* 0x000fe20000000a00 */
[----:B------:R-:W-:Y:S01]  /*1820*/  ULDC.64 UR6, c[0x4][0x8] ;  /* 0x0100020000067ab9 */ /* 0x000fe20000000a00 */
[----:B------:R-:W-:Y:S01]  /*1830*/  IMAD.U32 R4, RZ, RZ, UR4 ;  /* 0x00000004ff047e24 */ /* 0x000fe2000f8e00ff */
[----:B------:R1:W2:Y:S01]  /*1840*/  LDC.64 R14, c[0x4][R0] ;  /* 0x01000000000e7b82 */ /* 0x0002a20000000a00 */
[----:B------:R-:W-:Y:S01]  /*1850*/  MOV R5, UR5 ;  /* 0x0000000500057c02 */ /* 0x000fe20008000f00 */
[----:B------:R-:W-:Y:S01]  /*1860*/  ULDC.64 UR4, c[0x4][0x78] ;  /* 0x01001e0000047ab9 */ /* 0x000fe20000000a00 */
[----:B------:R-:W-:Y:S01]  /*1870*/  IMAD.U32 R10, RZ, RZ, UR6 ;  /* 0x00000006ff0a7e24 */ /* 0x000fe2000f8e00ff */
[----:B------:R-:W-:Y:S01]  /*1880*/  MOV R13, RZ ;  /* 0x000000ff000d7202 */ /* 0x000fe20000000f00 */
[----:B------:R-:W-:Y:S02]  /*1890*/  IMAD.U32 R6, RZ, RZ, UR4 ;  /* 0x00000004ff067e24 */ /* 0x000fe4000f8e00ff */
[----:B------:R-:W-:-:S02]  /*18a0*/  IMAD.U32 R7, RZ, RZ, UR5 ;  /* 0x00000005ff077e24 */ /* 0x000fc4000f8e00ff */
[----:B------:R-:W-:Y:S02]  /*18b0*/  IMAD.U32 R11, RZ, RZ, UR7 ;  /* 0x00000007ff0b7e24 */ /* 0x000fe4000f8e00ff */
[----:B------:R-:W-:Y:S02]  /*18c0*/  IMAD.MOV.U32 R8, RZ, RZ, 0x1e1 ;  /* 0x000001e1ff087424 */ /* 0x000fe400078e00ff */
[----:B-1----:R-:W-:-:S07]  /*18d0*/  IMAD.MOV.U32 R12, RZ, RZ, 0x1 ;  /* 0x00000001ff0c7424 */ /* 0x002fce00078e00ff */
[----:B------:R-:W-:-:S07]  /*18e0*/  LEPC R20, `(.L_x_18) ;  /* 0x000000001014794e */ /* 0x000fce0000000000 */
[----:B--2---:R-:W-:Y:S05]  /*18f0*/  CALL.ABS.NOINC R14 ;  /* 0x000000000e007343 */ /* 0x004fea0003c00000 */
.L_x_18:
[----:B------:R-:W-:-:S13]  /*1900*/  ISETP.NE.AND P0, PT, R107, 0x3, PT ;  /* 0x000000036b00780c */ /* 0x000fda0003f05270 */
[----:B------:R-:W-:Y:S05]  /*1910*/  @!P0 BRA `(.L_x_19) ;  /* 0x0000000000048947 */ /* 0x000fea0003800000 */
[----:B------:R-:W-:Y:S01]  /*1920*/  BPT.TRAP 0x1 ;  /* 0x000000040000795c */ /* 0x000fe20000300000 */
.L_x_19:
[----:B------:R-:W-:Y:S02]  /*1930*/  IMAD.U32 R3, RZ, RZ, UR42 ;  /* 0x0000002aff037e24 */ /* 0x000fe4000f8e00ff */
[----:B------:R-:W-:-:S03]  /*1940*/  IMAD.U32 R0, RZ, RZ, UR41 ;  /* 0x00000029ff007e24 */ /* 0x000fc6000f8e00ff */
[----:B------:R-:W-:Y:S02]  /*1950*/  LEA R3, R3, UR50, 0x3 ;  /* 0x0000003203037c11 */ /* 0x000fe4000f8e18ff */
[----:B------:R-:W-:-:S04]  /*1960*/  SHF.L.U32 R0, R0, 0x1f, RZ ;  /* 0x0000001f00007819 */ /* 0x000fc800000006ff */
[----:B------:R1:W2:Y:S01]  /*1970*/  SYNCS.PHASECHK.TRANS64.TRYWAIT P1, [R3+URZ], R0 ;  /* 0x00000000030075a7 */ /* 0x0002a2000802017f */
[----:B------:R-:W-:Y:S05]  /*1980*/  @!P0 BRA `(.L_x_20) ;  /* 0x0000000000048947 */ /* 0x000fea0003800000 */
[----:B------:R-:W-:Y:S01]  /*1990*/  BPT.TRAP 0x1 ;  /* 0x000000040000795c */ /* 0x000fe20000300000 */
.L_x_20:
[----:B------:R-:W-:-:S05]  /*19a0*/  IMAD.U32 R4, RZ, RZ, UR48 ;  /* 0x00000030ff047e24 */ /* 0x000fca000f8e00ff */
[----:B------:R-:W-:Y:S01]  /*19b0*/  ISETP.GE.AND P2, PT, R4, 0x1, PT ;  /* 0x000000010400780c */ /* 0x000fe20003f46270 */
[----:B--2---:R-:W-:-:S12]  /*19c0*/  @P1 BRA `(.L_x_21) ;  /* 0x0000000000081947 */ /* 0x004fd80003800000 */
[----:B------:R-:W2:Y:S02]  /*19d0*/  SYNCS.PHASECHK.TRANS64.TRYWAIT P1, [R3+URZ], R0 ;  /* 0x00000000030075a7 */ /* 0x000ea4000802017f */
[----:B--2---:R-:W-:Y:S05]  /*19e0*/  @!P1 BRA `(.L_x_22) ;  /* 0x00000060002c9947 */ /* 0x004fea0003800000 */
.L_x_21:
[----:B------:R-:W-:Y:S05]  /*19f0*/  WARPSYNC.ALL ;  /* 0x0000000000007948 */ /* 0x000fea0003800000 */
[----:B------:R-:W-:Y:S01]  /*1a00*/  UIADD3 UR4, UR50, 0x20400, URZ ;  /* 0x0002040032047890 */ /* 0x000fe2000fffe03f */
[----:B------:R-:W-:Y:S01]  /*1a10*/  WARPGROUP.ARRIVE ;  /* 0x00000000000079c5 */ /* 0x000fe20000000000 */
[----:B------:R-:W-:Y:S02]  /*1a20*/  ULEA UR9, UR42, UR44, 0xa ;  /* 0x0000002c2a097291 */ /* 0x000fe4000f8e503f */
[----:B------:R-:W-:Y:S01]  /*1a30*/  USHF.R.U32.HI UR4, URZ, 0x4, UR4 ;  /* 0x000000043f047899 */ /* 0x000fe20008011604 */
[----:B------:R-:W-:Y:S01]  /*1a40*/  UMOV UR5, 0x40000040 ;  /* 0x4000004000057882 */ /* 0x000fe20000000000 */
[----:B------:R-:W-:-:S02]  /*1a50*/  UMOV UR7, 0x40000040 ;  /* 0x4000004000077882 */ /* 0x000fc40000000000 */
[----:B------:R-:W-:-:S04]  /*1a60*/  ULOP3.LUT UR4, UR4, 0x3fff, URZ, 0xc0, !UPT ;  /* 0x00003fff04047892 */ /* 0x000fc8000f8ec03f */
[----:B------:R-:W-:-:S03]  /*1a70*/  ULOP3.LUT UR8, UR4, 0x10000, URZ, 0xfc, !UPT ;  /* 0x0001000004087892 */ /* 0x000fc6000f8efc3f */
[----:B------:R-:W-:Y:S01]  /*1a80*/  UMOV UR4, UR9 ;  /* 0x0000000900047c82 */ /* 0x000fe20008000000 */
[----:B------:R-:W-:-:S07]  /*1a90*/  ULEA UR10, UR42, UR8, 0xa ;  /* 0x000000082a0a7291 */ /* 0x000fce000f8e503f */
[----:B------:R-:W-:Y:S02]  /*1aa0*/  UMOV UR6, UR10 ;  /* 0x0000000a00067c82 */ /* 0x000fe40008000000 */
[----:B------:R-:W-:Y:S01]  /*1ab0*/  HGMMA.64x128x16.F32 R24, gdesc[UR4], RZ, !UPT, gsb0 ;  /* 0x01e00000041879f0 */ /* 0x000fe2000c0008ff */
[----:B------:R-:W-:Y:S02]  /*1ac0*/  UIADD3 UR4, UR9, 0x2, URZ ;  /* 0x0000000209047890 */ /* 0x000fe4000fffe03f */
[----:B------:R-:W-:Y:S01]  /*1ad0*/  UIADD3 UR6, UR10, 0x2, URZ ;  /* 0x000000020a067890 */ /* 0x000fe2000fffe03f */
[----:B------:R-:W-:Y:S01]  /*1ae0*/  UMOV UR5, 0x40000040 ;  /* 0x4000004000057882 */ /* 0x000fe20000000000 */
[----:B------:R-:W-:Y:S01]  /*1af0*/  UMOV UR7, 0x40000040 ;  /* 0x4000004000077882 */ /* 0x000fe20000000000 */
[----:B------:R-:W-:Y:S02]  /*1b00*/  WARPGROUP.DEPBAR.LE gsb0, 0x0 ;  /* 0x00008000000079c5 */ /* 0x000fe40000010000 */
[----:B------:R-:W-:-:S06]  /*1b10*/  WARPGROUP.ARRIVE ;  /* 0x00000000000079c5 */ /* 0x000fcc0000000000 */
[----:B------:R-:W-:Y:S01]  /*1b20*/  HGMMA.64x128x16.F32 R24, gdesc[UR4], R24, gsb0 ;  /* 0x01e00000041879f0 */ /* 0x000fe20008000818 */
        /* <DEDUP_REMOVED lines=13> */
[----:B------:R-:W-:Y:S03]  /*1c00*/  HGMMA.64x128x16.F32 R24, gdesc[UR4], R24, gsb0 ;  /* 0x01e00000041879f0 */ /* 0x000fe60008000818 */
[----:B------:R-:W-:Y:S02]  /*1c10*/  WARPGROUP.DEPBAR.LE gsb0, 0x0 ;  /* 0x00008000000079c5 */ /* 0x000fe40000010000 */
[----:B------:R-:W-:Y:S05]  /*1c20*/  @!P2 BRA `(.L_x_23) ;  /* 0x000000040010a947 */ /* 0x000fea0003800000 */
[----:B------:R-:W-:Y:S01]  /*1c30*/  UIADD3 UR4, UR42, 0x1, URZ ;  /* 0x000000012a047890 */ /* 0x000fe2000fffe03f */
[----:B-12---:R-:W-:Y:S01]  /*1c40*/  IMAD.U32 R0, RZ, RZ, UR48 ;  /* 0x00000030ff007e24 */ /* 0x006fe2000f8e00ff */
[----:B------:R-:W-:Y:S02]  /*1c50*/  UMOV UR10, UR42 ;  /* 0x0000002a000a7c82 */ /* 0x000fe40008000000 */
[----:B------:R-:W-:-:S04]  /*1c60*/  UISETP.NE.AND UP0, UPT, UR4, 0x6, UPT ;  /* 0x000000060400788c */ /* 0x000fc8000bf05270 */
[----:B------:R-:W-:Y:S02]  /*1c70*/  USEL UR5, URZ, 0x1, UP0 ;  /* 0x000000013f057887 */ /* 0x000fe40008000000 */
[----:B------:R-:W-:Y:S02]  /*1c80*/  USEL UR9, UR4, URZ, UP0 ;  /* 0x0000003f04097287 */ /* 0x000fe40008000000 */
[----:B------:R-:W-:-:S06]  /*1c90*/  ULOP3.LUT UR5, UR41, UR5, URZ, 0x3c, !UPT ;  /* 0x0000000529057292 */ /* 0x000fcc000f8e3c3f */
[----:B------:R-:W-:-:S07]  /*1ca0*/  IMAD.U32 R5, RZ, RZ, UR5 ;  /* 0x00000005ff057e24 */ /* 0x000fce000f8e00ff */
.L_x_30:
[----:B-12---:R-:W-:Y:S05]  /*1cb0*/  @!P0 BRA `(.L_x_24) ;  /* 0x0000000000048947 */ /* 0x006fea0003800000 */
[----:B------:R-:W-:Y:S01]  /*1cc0*/  BPT.TRAP 0x1 ;  /* 0x000000040000795c */ /* 0x000fe20000300000 */
.L_x_24:
[----:B------:R-:W-:Y:S01]  /*1cd0*/  ULEA UR4, UR9, UR50, 0x3 ;  /* 0x0000003209047291 */ /* 0x000fe2000f8e183f */
[----:B------:R-:W-:-:S08]  /*1ce0*/  SHF.L.U32 R3, R5, 0x1f, RZ ;  /* 0x0000001f05037819 */ /* 0x000fd000000006ff */
[----:B------:R1:W2:Y:S01]  /*1cf0*/  SYNCS.PHASECHK.TRANS64.TRYWAIT P1, [UR4], R3 ;  /* 0x00000003ff0075a7 */ /* 0x0002a20008020144 */
[----:B------:R-:W-:Y:S05]  /*1d00*/  @!P0 BRA `(.L_x_25) ;  /* 0x0000000000048947 */ /* 0x000fea0003800000 */
[----:B------:R-:W-:Y:S01]  /*1d10*/  BPT.TRAP 0x1 ;  /* 0x000000040000795c */ /* 0x000fe20000300000 */
.L_x_25:
[----:B--2---:R-:W-:Y:S05]  /*1d20*/  @P1 BRA `(.L_x_26) ;  /* 0x0000000000081947 */ /* 0x004fea0003800000 */
[----:B------:R-:W2:Y:S02]  /*1d30*/  SYNCS.PHASECHK.TRANS64.TRYWAIT P1, [UR4], R3 ;  /* 0x00000003ff0075a7 */ /* 0x000ea40008020144 */
[----:B--2---:R-:W-:Y:S05]  /*1d40*/  @!P1 BRA `(.L_x_27) ;  /* 0x0000005c00689947 */ /* 0x004fea0003800000 */
.L_x_26:
[----:B------:R-:W-:Y:S01]  /*1d50*/  ULEA UR11, UR9, UR44, 0xa ;  /* 0x0000002c090b7291 */ /* 0x000fe2000f8e503f */
[----:B------:R-:W-:Y:S01]  /*1d60*/  WARPGROUP.ARRIVE ;  /* 0x00000000000079c5 */ /* 0x000fe20000000000 */
[----:B------:R-:W-:Y:S01]  /*1d70*/  ULEA UR12, UR9, UR8, 0xa ;  /* 0x00000008090c7291 */ /* 0x000fe2000f8e503f */
[----:B------:R-:W-:Y:S01]  /*1d80*/  UMOV UR5, 0x40000040 ;  /* 0x4000004000057882 */ /* 0x000fe20000000000 */
[----:B------:R-:W-:-:S03]  /*1d90*/  UMOV UR7, 0x40000040 ;  /* 0x4000004000077882 */ /* 0x000fc60000000000 */
[----:B------:R-:W-:Y:S02]  /*1da0*/  UMOV UR4, UR11 ;  /* 0x0000000b00047c82 */ /* 0x000fe40008000000 */
[----:B------:R-:W-:Y:S02]  /*1db0*/  UMOV UR6, UR12 ;  /* 0x0000000c00067c82 */ /* 0x000fe40008000000 */
[----:B------:R-:W-:Y:S01]  /*1dc0*/  HGMMA.64x128x16.F32 R24, gdesc[UR4], R24, gsb0 ;  /* 0x01e00000041879f0 */ /* 0x000fe20008000818 */
[----:B------:R-:W-:Y:S02]  /*1dd0*/  UIADD3 UR4, UR11, 0x2, URZ ;  /* 0x000000020b047890 */ /* 0x000fe4000fffe03f */
[----:B------:R-:W-:Y:S01]  /*1de0*/  UIADD3 UR6, UR12, 0x2, URZ ;  /* 0x000000020c067890 */ /* 0x000fe2000fffe03f */
[----:B------:R-:W-:Y:S01]  /*1df0*/  UMOV UR5, 0x40000040 ;  /* 0x4000004000057882 */ /* 0x000fe20000000000 */
[----:B------:R-:W-:Y:S01]  /*1e00*/  UMOV UR7, 0x40000040 ;  /* 0x4000004000077882 */ /* 0x000fe20000000000 */
[----:B------:R-:W-:-:S02]  /*1e10*/  WARPGROUP.DEPBAR.LE gsb0, 0x0 ;  /* 0x00008000000079c5 */ /* 0x000fc40000010000 */
        /* <DEDUP_REMOVED lines=18> */
[----:B------:R-:W-:Y:S01]  /*1f40*/  BPT.TRAP 0x1 ;  /* 0x000000040000795c */ /* 0x000fe20000300000 */
.L_x_28:
[----:B------:R-:W-:Y:S01]  /*1f50*/  ULEA UR4, UR10, UR50, 0x3 ;  /* 0x000000320a047291 */ /* 0x000fe2000f8e183f */
[----:B------:R-:W-:-:S03]  /*1f60*/  ISETP.GT.U32.AND P1, PT, R19, 0x1, PT ;  /* 0x000000011300780c */ /* 0x000fc60003f24070 */
[----:B------:R-:W-:-:S04]  /*1f70*/  UIADD3 UR4, UR4, 0x30, URZ ;  /* 0x0000003004047890 */ /* 0x000fc8000fffe03f */
[----:B------:R-:W-:-:S09]  /*1f80*/  UPRMT UR4, URZ, 0x654, UR4 ;  /* 0x000006543f047896 */ /* 0x000fd20008000004 */
[----:B------:R-:W-:Y:S01]  /*1f90*/  SYNCS.ARRIVE.TRANS64.RED.A1T0 RZ, [UR4], RZ ;  /* 0x000000ffffff79a7 */ /* 0x000fe20008100404 */
[----:B------:R-:W-:Y:S05]  /*1fa0*/  @P1 BRA `(.L_x_29) ;  /* 0x0000000000041947 */ /* 0x000fea0003800000 */
[----:B------:R-:W-:Y:S01]  /*1fb0*/  BPT.TRAP 0x1 ;  /* 0x000000040000795c */ /* 0x000fe20000300000 */
.L_x_29:
[----:B------:R-:W-:Y:S01]  /*1fc0*/  UIADD3 UR9, UR9, 0x1, URZ ;  /* 0x0000000109097890 */ /* 0x000fe2000fffe03f */
[C---:B------:R-:W-:Y:S01]  /*1fd0*/  ISETP.GT.AND P1, PT, R0.reuse, 0x1, PT ;  /* 0x000000010000780c */ /* 0x040fe20003f24270 */
[----:B------:R-:W-:Y:S01]  /*1fe0*/  UIADD3 UR10, UR10, 0x1, URZ ;  /* 0x000000010a0a7890 */ /* 0x000fe2000fffe03f */
[----:B------:R-:W-:Y:S01]  /*1ff0*/  VIADD R0, R0, 0xffffffff ;  /* 0xffffffff00007836 */ /* 0x000fe20000000000 */
[----:B------:R-:W-:Y:S02]  /*2000*/  UISETP.NE.AND UP0, UPT, UR9, 0x6, UPT ;  /* 0x000000060900788c */ /* 0x000fe4000bf05270 */
[----:B------:R-:W-:Y:S02]  /*2010*/  UISETP.NE.AND UP1, UPT, UR10, 0x6, UPT ;  /* 0x000000060a00788c */ /* 0x000fe4000bf25270 */
[----:B------:R-:W-:Y:S02]  /*2020*/  USEL UR4, URZ, 0x1, UP0 ;  /* 0x000000013f047887 */ /* 0x000fe40008000000 */
[----:B------:R-:W-:-:S02]  /*2030*/  USEL UR9, UR9, URZ, UP0 ;  /* 0x0000003f09097287 */ /* 0x000fc40008000000 */
[----:B------:R-:W-:Y:S02]  /*2040*/  USEL UR10, UR10, URZ, UP1 ;  /* 0x0000003f0a0a7287 */ /* 0x000fe40008800000 */
[----:B------:R-:W-:Y:S01]  /*2050*/  LOP3.LUT R5, R5, UR4, RZ, 0x3c, !PT ;  /* 0x0000000405057c12 */ /* 0x000fe2000f8e3cff */
[----:B------:R-:W-:Y:S09]  /*2060*/  @P1 BRA `(.L_x_30) ;  /* 0xfffffffc00101947 */ /* 0x000ff2000383ffff */
.L_x_23:
[----:B-12---:R-:W1:Y:S02]  /*2070*/  LDC R0, c[0x0][0x28c] ;  /* 0x0000a300ff007b82 */ /* 0x006e640000000800 */
[----:B-1----:R-:W-:-:S13]  /*2080*/  ISETP.GE.AND P1, PT, R0, 0x1, PT ;  /* 0x000000010000780c */ /* 0x002fda0003f26270 */
[----:B------:R-:W-:Y:S05]  /*2090*/  @!P1 BRA `(.L_x_31) ;  /* 0x0000000000349947 */ /* 0x000fea0003800000 */
[----:B------:R-:W-:Y:S05]  /*20a0*/  @!P0 BRA `(.L_x_32) ;  /* 0x0000000000048947 */ /* 0x000fea0003800000 */
[----:B------:R-:W-:Y:S01]  /*20b0*/  BPT.TRAP 0x1 ;  /* 0x000000040000795c */ /* 0x000fe20000300000 */
.L_x_32:
[----:B------:R-:W-:Y:S01]  /*20c0*/  UIADD3 UR6, UR48, UR42, URZ ;  /* 0x0000002a30067290 */ /* 0x000fe2000fffe03f */
[----:B------:R-:W-:-:S03]  /*20d0*/  ISETP.GT.U32.AND P0, PT, R19, 0x1, PT ;  /* 0x000000011300780c */ /* 0x000fc60003f04070 */
[----:B------:R-:W-:-:S04]  /*20e0*/  UIMAD.WIDE.U32 UR4, UR6, -0x55555555, URZ ;  /* 0xaaaaaaab060478a5 */ /* 0x000fc8000f8e003f */
[----:B------:R-:W-:-:S04]  /*20f0*/  USHF.R.U32.HI UR4, URZ, 0x2, UR5 ;  /* 0x000000023f047899 */ /* 0x000fc80008011605 */
[----:B------:R-:W-:-:S04]  /*2100*/  UIMAD UR6, UR4, -0x6, UR6 ;  /* 0xfffffffa040678a4 */ /* 0x000fc8000f8e0206 */
[----:B------:R-:W-:-:S04]  /*2110*/  ULEA UR6, UR6, UR50, 0x3 ;  /* 0x0000003206067291 */ /* 0x000fc8000f8e183f */
[----:B------:R-:W-:-:S04]  /*2120*/  UIADD3 UR6, UR6, 0x30, URZ ;  /* 0x0000003006067890 */ /* 0x000fc8000fffe03f */
[----:B------:R-:W-:-:S09]  /*2130*/  UPRMT UR6, URZ, 0x654, UR6 ;  /* 0x000006543f067896 */ /* 0x000fd20008000006 */
[----:B------:R-:W-:Y:S01]  /*2140*/  SYNCS.ARRIVE.TRANS64.RED.A1T0 RZ, [UR6], RZ ;  /* 0x000000ffffff79a7 */ /* 0x000fe20008100406 */
[----:B------:R-:W-:Y:S05]  /*2150*/  @P0 BRA `(.L_x_31) ;  /* 0x0000000000040947 */ /* 0x000fea0003800000 */
[----:B------:R-:W-:Y:S01]  /*2160*/  BPT.TRAP 0x1 ;  /* 0x000000040000795c */ /* 0x000fe20000300000 */
.L_x_31:
[----:B------:R-:W-:Y:S01]  /*2170*/  UIADD3 UR6, UR50, 0x200, URZ ;  /* 0x0000020032067890 */ /* 0x000fe2000fffe03f */
[----:B------:R-:W-:Y:S01]  /*2180*/  R2UR UR46, R106 ;  /* 0x000000006a2e72ca */ /* 0x000fe200000e0000 */
[----:B------:R-:W-:Y:S01]  /*2190*/  UIADD3 UR42, UR43, UR42, URZ ;  /* 0x0000002a2b2a7290 */ /* 0x000fe2000fffe03f */
[----:B------:R-:W-:Y:S01]  /*21a0*/  R2UR UR45, R104 ;  /* 0x00000000682d72ca */ /* 0x000fe200000e0000 */
[----:B------:R-:W-:Y:S02]  /*21b0*/  UISETP.GE.U32.AND UP1, UPT, UR43, 0x6, UPT ;  /* 0x000000062b00788c */ /* 0x000fe4000bf26070 */
[----:B------:R-:W-:Y:S02]  /*21c0*/  ULOP3.LUT UP2, URZ, UR6, 0x1bf, URZ, 0xc0, !UPT ;  /* 0x000001bf063f7892 */ /* 0x000fe4000f84c03f */
[----:B------:R-:W-:-:S04]  /*21d0*/  UISETP.GT.U32.AND UP0, UPT, UR42, 0x5, UPT ;  /* 0x000000052a00788c */ /* 0x000fc8000bf04070 */
[----:B------:R-:W-:Y:S01]  /*21e0*/  UISETP.LT.U32.AND UP0, UPT, UR43, 0x6, UP0 ;  /* 0x000000062b00788c */ /* 0x000fe20008701070 */
[----:B------:R-:W-:Y:S01]  /*21f0*/  PLOP3.LUT P0, PT, PT, PT, UP2, 0x80, 0x0 ;  /* 0x000000000000781c */ /* 0x000fe20003f0f028 */
[----:B------:R-:W-:Y:S02]  /*2200*/  USHF.L.U32 UR46, UR46, 0x7, URZ ;  /* 0x000000072e2e7899 */ /* 0x000fe4000800063f */
[----:B------:R-:W-:Y:S02]  /*2210*/  @UP1 UIMAD.WIDE.U32 UR4, UR42, -0x55555555, URZ ;  /* 0xaaaaaaab2a0418a5 */ /* 0x000fe4000f8e003f */
[----:B------:R-:W-:Y:S02]  /*2220*/  USEL UR6, URZ, 0x1, !UP0 ;  /* 0x000000013f067887 */ /* 0x000fe4000c000000 */
[----:B------:R-:W-:Y:S02]  /*2230*/  @UP1 USHF.R.U32.HI UR4, URZ, 0x2, UR5 ;  /* 0x000000023f041899 */ /* 0x000fe40008011605 */
[----:B------:R-:W-:-:S02]  /*2240*/  ULOP3.LUT UR41, UR41, UR6, URZ, 0x3c, !UPT ;  /* 0x0000000629297292 */ /* 0x000fc4000f8e3c3f */
[----:B------:R-:W-:Y:S02]  /*2250*/  USHF.L.U32 UR45, UR45, 0x7, URZ ;  /* 0x000000072d2d7899 */ /* 0x000fe4000800063f */
[----:B------:R-:W-:Y:S01]  /*2260*/  @UP1 ULOP3.LUT UR41, UR41, 0x1, UR4, 0x78, !UPT ;  /* 0x0000000129291892 */ /* 0x000fe2000f8e7804 */
[----:B------:R-:W-:Y:S11]  /*2270*/  @!P0 BRA `(.L_x_33) ;  /* 0x00000000007c8947 */ /* 0x000ff60003800000 */
[----:B------:R-:W-:Y:S01]  /*2280*/  MOV R22, 0x0 ;  /* 0x0000000000167802 */ /* 0x000fe20000000f00 */
[----:B------:R-:W-:Y:S01]  /*2290*/  ULDC.64 UR4, c[0x4][0x80] ;  /* 0x0100200000047ab9 */ /* 0x000fe20000000a00 */
[----:B------:R-:W-:Y:S01]  /*22a0*/  ULDC.64 UR6, c[0x4][0x10] ;  /* 0x0100040000067ab9 */ /* 0x000fe20000000a00 */
[----:B------:R-:W-:Y:S01]  /*22b0*/  MOV R4, UR4 ;  /* 0x0000000400047c02 */ /* 0x000fe20008000f00 */
[----:B------:R1:W2:Y:S01]  /*22c0*/  LDC.64 R14, c[0x4][R22] ;  /* 0x01000000160e7b82 */ /* 0x0002a20000000a00 */
[----:B------:R-:W-:Y:S01]  /*22d0*/  IMAD.U32 R5, RZ, RZ, UR5 ;  /* 0x00000005ff057e24 */ /* 0x000fe2000f8e00ff */
[----:B------:R-:W-:Y:S01]  /*22e0*/  ULDC.64 UR4, c[0x4][0x88] ;  /* 0x0100220000047ab9 */ /* 0x000fe20000000a00 */
[----:B------:R-:W-:Y:S01]  /*22f0*/  IMAD.U32 R10, RZ, RZ, UR6 ;  /* 0x00000006ff0a7e24 */ /* 0x000fe2000f8e00ff */
[----:B------:R-:W-:Y:S01]  /*2300*/  MOV R12, 0x1 ;  /* 0x00000001000c7802 */ /* 0x000fe20000000f00 */
[----:B------:R-:W-:Y:S02]  /*2310*/  IMAD.U32 R6, RZ, RZ, UR4 ;  /* 0x00000004ff067e24 */ /* 0x000fe4000f8e00ff */
[----:B------:R-:W-:-:S02]  /*2320*/  IMAD.U32 R7, RZ, RZ, UR5 ;  /* 0x00000005ff077e24 */ /* 0x000fc4000f8e00ff */
[----:B------:R-:W-:Y:S02]  /*2330*/  IMAD.U32 R11, RZ, RZ, UR7 ;  /* 0x00000007ff0b7e24 */ /* 0x000fe4000f8e00ff */
[----:B------:R-:W-:Y:S02]  /*2340*/  IMAD.MOV.U32 R8, RZ, RZ, 0x70 ;  /* 0x00000070ff087424 */ /* 0x000fe400078e00ff */
[----:B-1----:R-:W-:-:S07]  /*2350*/  IMAD.MOV.U32 R13, RZ, RZ, RZ ;  /* 0x000000ffff0d7224 */ /* 0x002fce00078e00ff */
[----:B------:R-:W-:-:S07]  /*2360*/  LEPC R20, `(.L_x_34) ;  /* 0x000000001014794e */ /* 0x000fce0000000000 */
[----:B--2---:R-:W-:Y:S05]  /*2370*/  CALL.ABS.NOINC R14 ;  /* 0x000000000e007343 */ /* 0x004fea0003c00000 */
.L_x_34:
[----:B------:R-:W1:Y:S01]  /*2380*/  LDC.64 R22, c[0x4][R22] ;  /* 0x0100000016167b82 */ /* 0x000e620000000a00 */
[----:B------:R-:W-:Y:S01]  /*2390*/  ULDC.64 UR4, c[0x4][0x80] ;  /* 0x0100200000047ab9 */ /* 0x000fe20000000a00 */
[----:B------:R-:W-:Y:S01]  /*23a0*/  ULDC.64 UR6, c[0x4][0x10] ;  /* 0x0100040000067ab9 */ /* 0x000fe20000000a00 */
[----:B------:R-:W-:Y:S01]  /*23b0*/  IMAD.U32 R4, RZ, RZ, UR4 ;  /* 0x00000004ff047e24 */ /* 0x000fe2000f8e00ff */
[----:B------:R-:W-:Y:S01]  /*23c0*/  MOV R11, UR7 ;  /* 0x00000007000b7c02 */ /* 0x000fe20008000f00 */
[----:B------:R-:W-:Y:S01]  /*23d0*/  IMAD.U32 R5, RZ, RZ, UR5 ;  /* 0x00000005ff057e24 */ /* 0x000fe2000f8e00ff */
[----:B------:R-:W-:Y:S01]  /*23e0*/  ULDC.64 UR4, c[0x4][0x88] ;  /* 0x0100220000047ab9 */ /* 0x000fe20000000a00 */
[----:B------:R-:W-:Y:S02]  /*23f0*/  IMAD.U32 R10, RZ, RZ, UR6 ;  /* 0x00000006ff0a7e24 */ /* 0x000fe4000f8e00ff */
[----:B------:R-:W-:Y:S02]  /*2400*/  IMAD.U32 R6, RZ, RZ, UR4 ;  /* 0x00000004ff067e24 */ /* 0x000fe4000f8e00ff */
[----:B------:R-:W-:-:S02]  /*2410*/  IMAD.U32 R7, RZ, RZ, UR5 ;  /* 0x00000005ff077e24 */ /* 0x000fc4000f8e00ff */
[----:B------:R-:W-:Y:S02]  /*2420*/  IMAD.MOV.U32 R8, RZ, RZ, 0x70 ;  /* 0x00000070ff087424 */ /* 0x000fe400078e00ff */
[----:B------:R-:W-:Y:S02]  /*2430*/  IMAD.MOV.U32 R12, RZ, RZ, 0x1 ;  /* 0x00000001ff0c7424 */ /* 0x000fe400078e00ff */
[----:B------:R-:W-:-:S07]  /*2440*/  IMAD.MOV.U32 R13, RZ, RZ, RZ ;  /* 0x000000ffff0d7224 */ /* 0x000fce00078e00ff */
[----:B------:R-:W-:-:S07]  /*2450*/  LEPC R20, `(.L_x_33) ;  /* 0x000000001014794e */ /* 0x000fce0000000000 */
[----:B-1----:R-:W-:Y:S05]  /*2460*/  CALL.ABS.NOINC R22 ;  /* 0x0000000016007343 */ /* 0x002fea0003c00000 */
.L_x_33:
[----:B------:R-:W-:Y:S01]  /*2470*/  ULDC.64 UR4, c[0x0][0x590] ;  /* 0x0001640000047ab9 */ /* 0x000fe20000000a00 */
[----:B------:R-:W-:Y:S02]  /*2480*/  IMAD R106, R106, -0x80, R99 ;  /* 0xffffff806a6a7824 */ /* 0x000fe400078e0263 */
[----:B------:R-:W-:Y:S02]  /*2490*/  IMAD.U32 R110, RZ, RZ, UR4 ;  /* 0x00000004ff6e7e24 */ /* 0x000fe4000f8e00ff */
[----:B------:R-:W-:Y:S02]  /*24a0*/  IMAD.U32 R111, RZ, RZ, UR5 ;  /* 0x00000005ff6f7e24 */ /* 0x000fe4000f8e00ff */
[----:B------:R-:W-:Y:S01]  /*24b0*/  IMAD R104, R104, -0x80, R91 ;  /* 0xffffff8068687824 */ /* 0x000fe200078e025b */
[----:B------:R-:W-:-:S04]  /*24c0*/  ISETP.NE.U32.AND P0, PT, R110, RZ, PT ;  /* 0x000000ff6e00720c */ /* 0x000fc80003f05070 */
[----:B------:R-:W-:-:S13]  /*24d0*/  ISETP.NE.AND.EX P0, PT, R111, RZ, PT, P0 ;  /* 0x000000ff6f00720c */ /* 0x000fda0003f05300 */
[----:B------:R-:W-:Y:S05]  /*24e0*/  @!P0 BRA `(.L_x_35) ;  /* 0x0000000000548947 */ /* 0x000fea0003800000 */
[----:B------:R-:W-:Y:S02]  /*24f0*/  ULDC.64 UR4, c[0x0][0x588] ;  /* 0x0001620000047ab9 */ /* 0x000fe40000000a00 */
[----:B------:R-:W-:-:S04]  /*2500*/  ISETP.NE.U32.AND P1, PT, RZ, UR4, PT ;  /* 0x00000004ff007c0c */ /* 0x000fc8000bf25070 */
[----:B------:R-:W-:-:S13]  /*2510*/  ISETP.NE.AND.EX P1, PT, RZ, UR5, PT, P1 ;  /* 0x00000005ff007c0c */ /* 0x000fda000bf25310 */
[----:B------:R-:W-:Y:S05]  /*2520*/  @!P1 BRA `(.L_x_36) ;  /* 0x0000000000289947 */ /* 0x000fea0003800000 */
[----:B------:R-:W1:Y:S01]  /*2530*/  LDC.64 R4, c[0x0][0x588] ;  /* 0x00016200ff047b82 */ /* 0x000e620000000a00 */
[----:B------:R-:W-:-:S04]  /*2540*/  IMAD R3, R110, UR47, RZ ;  /* 0x0000002f6e037c24 */ /* 0x000fc8000f8e02ff */
[----:B-1----:R-:W-:-:S05]  /*2550*/  IMAD.WIDE R4, R3, 0x4, R4 ;  /* 0x0000000403047825 */ /* 0x002fca00078e0204 */
[----:B------:R-:W2:Y:S01]  /*2560*/  LDG.E R89, desc[UR54][R4.64] ;  /* 0x0000003604597981 */ /* 0x000ea2000c1e1900 */
[----:B------:R-:W-:Y:S01]  /*2570*/  IMAD.MOV.U32 R88, RZ, RZ, 0x1 ;  /* 0x00000001ff587424 */ /* 0x000fe200078e00ff */
[----:B------:R-:W-:Y:S01]  /*2580*/  MOV R100, 0x1 ;  /* 0x0000000100647802 */ /* 0x000fe20000000f00 */
[----:B------:R-:W-:Y:S02]  /*2590*/  IMAD.MOV.U32 R101, RZ, RZ, 0x1 ;  /* 0x00000001ff657424 */ /* 0x000fe400078e00ff */
[--C-:B--2---:R-:W-:Y:S02]  /*25a0*/  IMAD.MOV.U32 R102, RZ, RZ, R89.reuse ;  /* 0x000000ffff667224 */ /* 0x104fe400078e0059 */
[----:B------:R-:W-:Y:S01]  /*25b0*/  IMAD.MOV.U32 R103, RZ, RZ, R89 ;  /* 0x000000ffff677224 */ /* 0x000fe200078e0059 */
[----:B------:R-:W-:Y:S06]  /*25c0*/  BRA `(.L_x_35) ;  /* 0x00000000001c7947 */ /* 0x000fec0003800000 */
.L_x_36:
[----:B------:R-:W-:Y:S01]  /*25d0*/  ULDC UR4, c[0x0][0x580] ;  /* 0x0001600000047ab9 */ /* 0x000fe20000000800 */
[----:B------:R-:W-:Y:S01]  /*25e0*/  IMAD.MOV.U32 R88, RZ, RZ, 0x1 ;  /* 0x00000001ff587424 */ /* 0x000fe200078e00ff */
[----:B------:R-:W-:Y:S01]  /*25f0*/  MOV R101, 0x1 ;  /* 0x0000000100657802 */ /* 0x000fe20000000f00 */
[----:B------:R-:W-:Y:S02]  /*2600*/  IMAD.MOV.U32 R100, RZ, RZ, 0x1 ;  /* 0x00000001ff647424 */ /* 0x000fe400078e00ff */
[----:B------:R-:W-:Y:S02]  /*2610*/  IMAD.U32 R89, RZ, RZ, UR4 ;  /* 0x00000004ff597e24 */ /* 0x000fe4000f8e00ff */
[----:B------:R-:W-:Y:S02]  /*2620*/  IMAD.U32 R102, RZ, RZ, UR4 ;  /* 0x00000004ff667e24 */ /* 0x000fe4000f8e00ff */
[----:B------:R-:W-:-:S07]  /*2630*/  IMAD.U32 R103, RZ, RZ, UR4 ;  /* 0x00000004ff677e24 */ /* 0x000fce000f8e00ff */
.L_x_35:
[----:B------:R-:W1:Y:S02]  /*2640*/  LDC.64 R6, c[0x0][0x5b0] ;  /* 0x00016c00ff067b82 */ /* 0x000e640000000a00 */
[----:B-1----:R-:W-:-:S04]  /*2650*/  ISETP.NE.U32.AND P1, PT, R6, RZ, PT ;  /* 0x000000ff0600720c */ /* 0x002fc80003f25070 */
        /* <DEDUP_REMOVED lines=9> */
[----:B------:R1:W5:Y:S01]  /*26f0*/  LDG.E R90, desc[UR54][R4.64] ;  /* 0x00000036045a7981 */ /* 0x000362000c1e1900 */
[----:B------:R-:W-:Y:S05]  /*2700*/  BRA `(.L_x_37) ;  /* 0x0000000000087947 */ /* 0x000fea0003800000 */
.L_x_38:
[----:B------:R-:W-:Y:S02]  /*2710*/  ULDC UR4, c[0x0][0x5a0] ;  /* 0x0001680000047ab9 */ /* 0x000fe40000000800 */
[----:B------:R-:W-:-:S07]  /*2720*/  IMAD.U32 R90, RZ, RZ, UR4 ;  /* 0x00000004ff5a7e24 */ /* 0x000fce000f8e00ff */
.L_x_37:
[----:B------:R-:W2:Y:S01]  /*2730*/  LDC.64 R10, c[0x0][0x5c0] ;  /* 0x00017000ff0a7b82 */ /* 0x000ea20000000a00 */
[----:B------:R-:W-:Y:S01]  /*2740*/  ULDC.64 UR4, c[0x0][0x588] ;  /* 0x0001620000047ab9 */ /* 0x000fe20000000a00 */
[----:B------:R-:W-:Y:S01]  /*2750*/  ISETP.EQ.U32.AND P3, PT, R110, RZ, PT ;  /* 0x000000ff6e00720c */ /* 0x000fe20003f62070 */
[----:B-1----:R-:W-:Y:S01]  /*2760*/  IMAD.MOV.U32 R4, RZ, RZ, 0x1 ;  /* 0x00000001ff047424 */ /* 0x002fe200078e00ff */
[----:B------:R-:W-:Y:S02]  /*2770*/  ISETP.NE.U32.AND P1, PT, RZ, UR4, PT ;  /* 0x00000004ff007c0c */ /* 0x000fe4000bf25070 */
[----:B------:R-:W-:Y:S02]  /*2780*/  LOP3.LUT P4, RZ, R101, 0xff, RZ, 0xc0, !PT ;  /* 0x000000ff65ff7812 */ /* 0x000fe4000788c0ff */
[----:B------:R-:W1:Y:S01]  /*2790*/  LDC R3, c[0x0][0x5c8] ;  /* 0x00017200ff037b82 */ /* 0x000e620000000800 */
[----:B------:R-:W-:Y:S02]  /*27a0*/  ISETP.NE.AND.EX P1, PT, RZ, UR5, PT, P1 ;  /* 0x00000005ff007c0c */ /* 0x000fe4000bf25310 */
[----:B------:R-:W-:-:S02]  /*27b0*/  FSEL R0, R103, R102, !P4 ;  /* 0x0000006667007208 */ /* 0x000fc40006000000 */
[----:B------:R-:W-:Y:S02]  /*27c0*/  ISETP.EQ.OR.EX P3, PT, R111, RZ, !P1, P3 ;  /* 0x000000ff6f00720c */ /* 0x000fe40004f62730 */
[----:B------:R-:W-:Y:S02]  /*27d0*/  PLOP3.LUT P1, PT, P1, PT, PT, 0x8, 0x0 ;  /* 0x000000000000781c */ /* 0x000fe40000f2e170 */
[C---:B------:R-:W-:Y:S02]  /*27e0*/  FSEL R102, R89.reuse, R102, !P0 ;  /* 0x0000006659667208 */ /* 0x040fe40004000000 */
[----:B------:R-:W-:Y:S02]  /*27f0*/  FSEL R0, R89, R0, !P0 ;  /* 0x0000000059007208 */ /* 0x000fe40004000000 */
[----:B--2---:R-:W-:-:S04]  /*2800*/  ISETP.NE.U32.AND P2, PT, R10, RZ, PT ;  /* 0x000000ff0a00720c */ /* 0x004fc80003f45070 */
[----:B------:R-:W-:-:S04]  /*2810*/  ISETP.NE.AND.EX P2, PT, R11, RZ, PT, P2 ;  /* 0x000000ff0b00720c */ /* 0x000fc80003f45320 */
[----:B-1----:R-:W-:Y:S01]  /*2820*/  FSEL R3, R3, RZ, !P2 ;  /* 0x000000ff03037208 */ /* 0x002fe20005000000 */
[----:B------:R-:W-:Y:S08]  /*2830*/  @!P3 BRA `(.L_x_39) ;  /* 0x000000000040b947 */ /* 0x000ff00003800000 */
[----:B------:R-:W-:Y:S04]  /*2840*/  BSSY B0, `(.L_x_40) ;  /* 0x000000e000007945 */ /* 0x000fe80003800000 */
[----:B------:R-:W-:Y:S05]  /*2850*/  @!P0 BRA `(.L_x_41) ;  /* 0x0000000000248947 */ /* 0x000fea0003800000 */
[----:B------:R-:W-:Y:S02]  /*2860*/  LOP3.LUT P4, RZ, R100, 0xff, RZ, 0xc0, !PT ;  /* 0x000000ff64ff7812 */ /* 0x000fe4000788c0ff */
[----:B------:R-:W-:Y:S02]  /*2870*/  PLOP3.LUT P3, PT, P1, PT, PT, 0x80, 0x0 ;  /* 0x000000000000781c */ /* 0x000fe40000f6f070 */
[----:B------:R-:W-:-:S09]  /*2880*/  PRMT R101, RZ, 0x7610, R101 ;  /* 0x00007610ff657816 */ /* 0x000fd20000000065 */
[----:B------:R-:W-:Y:S05]  /*2890*/  @!P4 BRA `(.L_x_42) ;  /* 0x000000000020c947 */ /* 0x000fea0003800000 */
[----:B------:R-:W-:Y:S01]  /*28a0*/  FSETP.EQ.AND P3, PT, R89, RZ, PT ;  /* 0x000000ff5900720b */ /* 0x000fe20003f62000 */
[----:B------:R-:W-:Y:S01]  /*28b0*/  IMAD.MOV.U32 R0, RZ, RZ, R89 ;  /* 0x000000ffff007224 */ /* 0x000fe200078e0059 */
[----:B------:R-:W-:Y:S02]  /*28c0*/  MOV R102, R89 ;  /* 0x0000005900667202 */ /* 0x000fe40000000f00 */
[----:B------:R-:W-:Y:S01]  /*28d0*/  PRMT R101, R100, 0x7610, R101 ;  /* 0x0000761064657816 */ /* 0x000fe20000000065 */
[----:B------:R-:W-:Y:S08]  /*28e0*/  BRA `(.L_x_42) ;  /* 0x00000000000c7947 */ /* 0x000ff00003800000 */
.L_x_41:
[----:B------:R-:W-:Y:S01]  /*28f0*/  FSETP.EQ.AND P3, PT, R89, RZ, PT ;  /* 0x000000ff5900720b */ /* 0x000fe20003f62000 */
[--C-:B------:R-:W-:Y:S02]  /*2900*/  IMAD.MOV.U32 R102, RZ, RZ, R89.reuse ;  /* 0x000000ffff667224 */ /* 0x100fe400078e0059 */
[----:B------:R-:W-:-:S10]  /*2910*/  IMAD.MOV.U32 R0, RZ, RZ, R89 ;  /* 0x000000ffff007224 */ /* 0x000fd400078e0059 */
.L_x_42:
[----:B------:R-:W-:Y:S05]  /*2920*/  BSYNC B0 ;  /* 0x0000000000007941 */ /* 0x000fea0003800000 */
.L_x_40:
[----:B------:R-:W-:-:S07]  /*2930*/  SEL R4, RZ, 0x1, P3 ;  /* 0x00000001ff047807 */ /* 0x000fce0001800000 */
.L_x_39:
[----:B------:R-:W-:Y:S04]  /*2940*/  BSSY B0, `(.L_x_43) ;  /* 0x000000f000007945 */ /* 0x000fe80003800000 */
[----:B------:R-:W-:Y:S05]  /*2950*/  @!P0 BRA `(.L_x_44) ;  /* 0x0000000000288947 */ /* 0x000fea0003800000 */
[----:B------:R-:W-:Y:S02]  /*2960*/  LOP3.LUT P0, RZ, R88, 0xff, RZ, 0xc0, !PT ;  /* 0x000000ff58ff7812 */ /* 0x000fe4000780c0ff */
[----:B------:R-:W-:Y:S02]  /*2970*/  PRMT R100, RZ, 0x7610, R100 ;  /* 0x00007610ff647816 */ /* 0x000fe40000000064 */
[----:B------:R-:W-:-:S09]  /*2980*/  PRMT R101, RZ, 0x7610, R101 ;  /* 0x00007610ff657816 */ /* 0x000fd20000000065 */
[----:B------:R-:W-:Y:S05]  /*2990*/  @!P0 BRA `(.L_x_45) ;  /* 0x0000000000248947 */ /* 0x000fea0003800000 */
[----:B------:R-:W-:Y:S01]  /*29a0*/  FSETP.EQ.AND P1, PT, R89, RZ, PT ;  /* 0x000000ff5900720b */ /* 0x000fe20003f22000 */
[--C-:B------:R-:W-:Y:S01]  /*29b0*/  IMAD.MOV.U32 R102, RZ, RZ, R89.reuse ;  /* 0x000000ffff667224 */ /* 0x100fe200078e0059 */
[C---:B------:R-:W-:Y:S01]  /*29c0*/  PRMT R100, R88.reuse, 0x7610, R100 ;  /* 0x0000761058647816 */ /* 0x040fe20000000064 */
[----:B------:R-:W-:Y:S01]  /*29d0*/  IMAD.MOV.U32 R0, RZ, RZ, R89 ;  /* 0x000000ffff007224 */ /* 0x000fe200078e0059 */
[----:B------:R-:W-:Y:S01]  /*29e0*/  PRMT R101, R88, 0x7610, R101 ;  /* 0x0000761058657816 */ /* 0x000fe20000000065 */
[----:B------:R-:W-:Y:S08]  /*29f0*/  BRA `(.L_x_45) ;  /* 0x00000000000c7947 */ /* 0x000ff00003800000 */
.L_x_44:
[----:B------:R-:W-:Y:S01]  /*2a00*/  FSETP.EQ.AND P1, PT, R89, RZ, PT ;  /* 0x000000ff5900720b */ /* 0x000fe20003f22000 */
[----:B------:R-:W-:Y:S01]  /*2a10*/  IMAD.MOV.U32 R0, RZ, RZ, R89 ;  /* 0x000000ffff007224 */ /* 0x000fe200078e0059 */
[----:B------:R-:W-:-:S11]  /*2a20*/  MOV R102, R89 ;  /* 0x0000005900667202 */ /* 0x000fd60000000f00 */
.L_x_45:
[----:B------:R-:W-:Y:S05]  /*2a30*/  BSYNC B0 ;  /* 0x0000000000007941 */ /* 0x000fea0003800000 */
.L_x_43:
[----:B------:R-:W-:Y:S01]  /*2a40*/  PRMT R8, R4, 0x9910, RZ ;  /* 0x0000991004087816 */ /* 0x000fe200000000ff */
[----:B------:R-:W-:Y:S01]  /*2a50*/  IMAD.MOV.U32 R21, RZ, RZ, R3 ;  /* 0x000000ffff157224 */ /* 0x000fe200078e0003 */
[----:B------:R-:W-:Y:S01]  /*2a60*/  LOP3.LUT R95, R95, 0x1, RZ, 0x3c, !PT ;  /* 0x000000015f5f7812 */ /* 0x000fe200078e3cff */
[----:B------:R-:W-:Y:S06]  /*2a70*/  @!P2 BRA `(.L_x_46) ;  /* 0x000000000050a947 */ /* 0x000fec0003800000 */
[----:B------:R-:W1:Y:S01]  /*2a80*/  LDC.64 R12, c[0x0][0x5d0] ;  /* 0x00017400ff0c7b82 */ /* 0x000e620000000a00 */
[----:B------:R-:W-:Y:S01]  /*2a90*/  USHF.R.S32.HI UR4, URZ, 0x1f, UR47 ;  /* 0x0000001f3f047899 */ /* 0x000fe2000801142f */
[----:B------:R-:W-:Y:S01]  /*2aa0*/  VIADD R4, R92, UR46 ;  /* 0x0000002e5c047c36 */ /* 0x000fe20008000000 */
[----:B------:R-:W-:-:S04]  /*2ab0*/  ISETP.GE.AND P0, PT, R104, 0x1, PT ;  /* 0x000000016800780c */ /* 0x000fc80003f06270 */
[--C-:B------:R-:W-:Y:S02]  /*2ac0*/  SHF.R.S32.HI R5, RZ, 0x1f, R4.reuse ;  /* 0x0000001fff057819 */ /* 0x100fe40000011404 */
[C---:B------:R-:W-:Y:S02]  /*2ad0*/  ISETP.LT.OR P2, PT, R106.reuse, 0x1, !P0 ;  /* 0x000000016a00780c */ /* 0x040fe40004741670 */
[----:B------:R-:W-:Y:S01]  /*2ae0*/  ISETP.LT.OR P0, PT, R106, 0x9, !P0 ;  /* 0x000000096a00780c */ /* 0x000fe20004701670 */
[C---:B-1----:R-:W-:Y:S02]  /*2af0*/  IMAD R6, R12.reuse, UR4, RZ ;  /* 0x000000040c067c24 */ /* 0x042fe4000f8e02ff */
[----:B------:R-:W-:-:S04]  /*2b00*/  IMAD.WIDE.U32 R4, R12, UR47, R4 ;  /* 0x0000002f0c047c25 */ /* 0x000fc8000f8e0004 */
[----:B------:R-:W-:Y:S01]  /*2b10*/  IMAD R3, R13, UR47, R6 ;  /* 0x0000002f0d037c24 */ /* 0x000fe2000f8e0206 */
[----:B------:R-:W-:-:S03]  /*2b20*/  LEA R6, P3, R4, R10, 0x1 ;  /* 0x0000000a04067211 */ /* 0x000fc600078608ff */
[----:B------:R-:W-:-:S05]  /*2b30*/  IMAD.IADD R3, R5, 0x1, R3 ;  /* 0x0000000105037824 */ /* 0x000fca00078e0203 */
[----:B------:R-:W-:-:S05]  /*2b40*/  LEA.HI.X R7, R4, R11, R3, 0x1, P3 ;  /* 0x0000000b04077211 */ /* 0x000fca00018f0c03 */
[----:B------:R-:W2:Y:S04]  /*2b50*/  @!P2 LDG.E.U16 R5, desc[UR54][R6.64] ;  /* 0x000000360605a981 */ /* 0x000ea8000c1e1500 */
[----:B------:R-:W3:Y:S01]  /*2b60*/  @!P0 LDG.E.U16 R4, desc[UR54][R6.64+0x10] ;  /* 0x0000103606048981 */ /* 0x000ee2000c1e1500 */
[----:B------:R-:W-:Y:S01]  /*2b70*/  IMAD.MOV.U32 R3, RZ, RZ, RZ ;  /* 0x000000ffff037224 */ /* 0x000fe200078e00ff */
[----:B--2---:R-:W-:-:S04]  /*2b80*/  @!P2 PRMT R3, R5, 0x5410, RZ ;  /* 0x000054100503a816 */ /* 0x004fc800000000ff */
[----:B---3--:R-:W-:-:S05]  /*2b90*/  @!P0 PRMT R3, R3, 0x5410, R4 ;  /* 0x0000541003038816 */ /* 0x008fca0000000004 */
[--C-:B------:R-:W-:Y:S02]  /*2ba0*/  HADD2.F32 R21, -RZ, R3.reuse.H0_H0 ;  /* 0x20000003ff157230 */ /* 0x100fe40000004100 */
[----:B------:R-:W-:-:S07]  /*2bb0*/  HADD2.F32 R3, -RZ, R3.H1_H1 ;  /* 0x30000003ff037230 */ /* 0x000fce0000004100 */
.L_x_46:
[----:B------:R-:W-:Y:S01]  /*2bc0*/  ISETP.NE.AND P0, PT, R8, RZ, PT ;  /* 0x000000ff0800720c */ /* 0x000fe20003f05270 */
[----:B------:R-:W-:Y:S01]  /*2bd0*/  BSSY B0, `(.L_x_47) ;  /* 0x000001a000007945 */ /* 0x000fe20003800000 */
[----:B------:R-:W-:Y:S02]  /*2be0*/  MOV R20, RZ ;  /* 0x000000ff00147202 */ /* 0x000fe40000000f00 */
[----:B------:R-:W-:Y:S02]  /*2bf0*/  CS2R R6, SRZ ;  /* 0x0000000000067805 */ /* 0x000fe4000001ff00 */
[----:B------:R-:W-:Y:S02]  /*2c00*/  CS2R R4, SRZ ;  /* 0x0000000000047805 */ /* 0x000fe4000001ff00 */
[----:B------:R-:W-:Y:S02]  /*2c10*/  CS2R R10, SRZ ;  /* 0x00000000000a7805 */ /* 0x000fe4000001ff00 */
[----:B------:R-:W-:-:S03]  /*2c20*/  CS2R R8, SRZ ;  /* 0x0000000000087805 */ /* 0x000fc6000001ff00 */
[----:B------:R-:W-:Y:S05]  /*2c30*/  @!P0 BRA `(.L_x_48) ;  /* 0x00000000004c8947 */ /* 0x000fea0003800000 */
[----:B------:R-:W-:-:S13]  /*2c40*/  ISETP.NE.AND P2, PT, R108, 0x3, PT ;  /* 0x000000036c00780c */ /* 0x000fda0003f45270 */
[----:B------:R-:W-:Y:S05]  /*2c50*/  @!P2 BRA `(.L_x_49) ;  /* 0x000000000004a947 */ /* 0x000fea0003800000 */
[----:B------:R-:W-:Y:S01]  /*2c60*/  BPT.TRAP 0x1 ;  /* 0x000000040000795c */ /* 0x000fe20000300000 */
.L_x_49:
[----:B------:R-:W-:Y:S01]  /*2c70*/  SHF.L.U32 R4, R95, 0x1f, RZ ;  /* 0x0000001f5f047819 */ /* 0x000fe200000006ff */
[----:B------:R-:W-:Y:S01]  /*2c80*/  BSSY B1, `(.L_x_50) ;  /* 0x0000005000017945 */ /* 0x000fe20003800000 */
[----:B------:R-:W-:Y:S01]  /*2c90*/  @!P1 LEA R12, R93, UR50, 0x1 ;  /* 0x000000325d0c9c11 */ /* 0x000fe2000f8e08ff */
[----:B------:R-:W-:Y:S01]  /*2ca0*/  IMAD.MOV.U32 R11, RZ, RZ, RZ ;  /* 0x000000ffff0b7224 */ /* 0x000fe200078e00ff */
[----:B------:R-:W1:Y:S02]  /*2cb0*/  SYNCS.PHASECHK.TRANS64.TRYWAIT P2, [UR50+0x60], R4 ;  /* 0x00006004ff0075a7 */ /* 0x000e640008040172 */
[----:B-1----:R-:W-:Y:S05]  /*2cc0*/  @!P2 BRA `(.L_x_51) ;  /* 0x0000004c00a0a947 */ /* 0x002fea0003800000 */
.L_x_167:
[----:B------:R-:W-:Y:S05]  /*2cd0*/  BSYNC B1 ;  /* 0x0000000000017941 */ /* 0x000fea0003800000 */
.L_x_50:
[----:B------:R-:W-:Y:S01]  /*2ce0*/  IMAD.MOV.U32 R10, RZ, RZ, RZ ;  /* 0x000000ffff0a7224 */ /* 0x000fe200078e00ff */
[----:B------:R-:W-:Y:S01]  /*2cf0*/  CS2R R8, SRZ ;  /* 0x0000000000087805 */ /* 0x000fe2000001ff00 */
[----:B------:R-:W-:Y:S01]  /*2d00*/  IMAD.MOV.U32 R6, RZ, RZ, RZ ;  /* 0x000000ffff067224 */ /* 0x000fe200078e00ff */
[----:B-1----:R-:W-:Y:S01]  /*2d10*/  CS2R R4, SRZ ;  /* 0x0000000000047805 */ /* 0x002fe2000001ff00 */
[----:B------:R-:W-:Y:S01]  /*2d20*/  @!P1 IMAD R13, R97, 0x2, R12 ;  /* 0x00000002610d9824 */ /* 0x000fe200078e020c */
[----:B------:R-:W-:Y:S05]  /*2d30*/  @!P1 WARPSYNC.ALL ;  /* 0x0000000000009948 */ /* 0x000fea0003800000 */
[----:B------:R1:W2:Y:S01]  /*2d40*/  @!P1 LDSM.16.M88.4 R8, [R12+0x200] ;  /* 0x000200000c08983b */ /* 0x0002a20000000200 */
[----:B------:R-:W-:-:S03]  /*2d50*/  IMAD.MOV.U32 R20, RZ, RZ, 0x1 ;  /* 0x00000001ff147424 */ /* 0x000fc600078e00ff */
[----:B------:R1:W3:Y:S04]  /*2d60*/  @!P1 LDSM.16.M88.4 R4, [R13+0x200] ;  /* 0x000200000d04983b */ /* 0x0002e80000000200 */
.L_x_48:
[----:B------:R-:W-:Y:S05]  /*2d70*/  BSYNC B0 ;  /* 0x0000000000007941 */ /* 0x000fea0003800000 */
.L_x_47:
[C---:B-1---5:R-:W-:Y:S01]  /*2d80*/  FFMA R12, R90.reuse, R25, R21 ;  /* 0x000000195a0c7223 */ /* 0x062fe20000000015 */
[--C-:B--2---:R-:W-:Y:S02]  /*2d90*/  HADD2.F32 R23, -RZ, R9.reuse.H0_H0 ;  /* 0x20000009ff177230 */ /* 0x104fe40000004100 */
[C-C-:B------:R-:W-:Y:S01]  /*2da0*/  FFMA R26, R90.reuse, R26, R3.reuse ;  /* 0x0000001a5a1a7223 */ /* 0x140fe20000000003 */
[----:B------:R-:W-:Y:S02]  /*2db0*/  HADD2.F32 R25, -RZ, R9.H1_H1 ;  /* 0x30000009ff197230 */ /* 0x000fe40000004100 */
[C---:B------:R-:W-:Y:S01]  /*2dc0*/  FFMA R14, R90.reuse, R27, R3 ;  /* 0x0000001b5a0e7223 */ /* 0x040fe20000000003 */
[--C-:B------:R-:W-:Y:S02]  /*2dd0*/  HADD2.F32 R13, -RZ, R8.reuse.H0_H0 ;  /* 0x20000008ff0d7230 */ /* 0x100fe40000004100 */
[----:B------:R-:W-:Y:S01]  /*2de0*/  FFMA R24, R90, R24, R21 ;  /* 0x000000185a187223 */ /* 0x000fe20000000015 */
[----:B------:R-:W-:-:S02]  /*2df0*/  HADD2.F32 R15, -RZ, R8.H1_H1 ;  /* 0x30000008ff0f7230 */ /* 0x000fc40000004100 */
[-C--:B------:R-:W-:Y:S01]  /*2e00*/  FFMA R26, R23, R103.reuse, R26 ;  /* 0x00000067171a7223 */ /* 0x080fe2000000001a */
[-C--:B------:R-:W-:Y:S01]  /*2e10*/  FFMA R105, R25, R103.reuse, R14 ;  /* 0x0000006719697223 */ /* 0x080fe2000000000e */
[--C-:B------:R-:W-:Y:S02]  /*2e20*/  HADD2.F32 R23, -RZ, R11.reuse.H0_H0 ;  /* 0x2000000bff177230 */ /* 0x100fe40000004100 */
[-C--:B------:R-:W-:Y:S01]  /*2e30*/  FFMA R24, R13, R103.reuse, R24 ;  /* 0x000000670d187223 */ /* 0x080fe20000000018 */
[----:B------:R-:W-:Y:S01]  /*2e40*/  FFMA R27, R15, R103, R12 ;  /* 0x000000670f1b7223 */ /* 0x000fe2000000000c */
[C-C-:B------:R-:W-:Y:S01]  /*2e50*/  FFMA R30, R90.reuse, R30, R3.reuse ;  /* 0x0000001e5a1e7223 */ /* 0x140fe20000000003 */
[----:B------:R-:W-:Y:S02]  /*2e60*/  HADD2.F32 R25, -RZ, R11.H1_H1 ;  /* 0x3000000bff197230 */ /* 0x000fe40000004100 */
[----:B------:R-:W-:Y:S01]  /*2e70*/  FFMA R14, R90, R31, R3 ;  /* 0x0000001f5a0e7223 */ /* 0x000fe20000000003 */
[----:B------:R-:W-:-:S02]  /*2e80*/  HADD2.F32 R13, -RZ, R10.H0_H0 ;  /* 0x2000000aff0d7230 */ /* 0x000fc40000004100 */
[C-C-:B------:R-:W-:Y:S01]  /*2e90*/  FFMA R28, R90.reuse, R28, R21.reuse ;  /* 0x0000001c5a1c7223 */ /* 0x140fe20000000015 */
[----:B------:R-:W-:Y:S02]  /*2ea0*/  HADD2.F32 R15, -RZ, R10.H1_H1 ;  /* 0x3000000aff0f7230 */ /* 0x000fe40000004100 */
[C---:B------:R-:W-:Y:S01]  /*2eb0*/  FFMA R12, R90.reuse, R29, R21 ;  /* 0x0000001d5a0c7223 */ /* 0x040fe20000000015 */
[-C--:B------:R-:W-:Y:S01]  /*2ec0*/  FFMA R30, R23, R103.reuse, R30 ;  /* 0x00000067171e7223 */ /* 0x080fe2000000001e */
[-C--:B------:R-:W-:Y:S01]  /*2ed0*/  FFMA R31, R25, R103.reuse, R14 ;  /* 0x00000067191f7223 */ /* 0x080fe2000000000e */
[--C-:B---3--:R-:W-:Y:S02]  /*2ee0*/  HADD2.F32 R23, -RZ, R5.reuse.H0_H0 ;  /* 0x20000005ff177230 */ /* 0x108fe40000004100 */
[-C--:B------:R-:W-:Y:S01]  /*2ef0*/  FFMA R28, R13, R103.reuse, R28 ;  /* 0x000000670d1c7223 */ /* 0x080fe2000000001c */
[----:B------:R-:W-:Y:S01]  /*2f00*/  FFMA R29, R15, R103, R12 ;  /* 0x000000670f1d7223 */ /* 0x000fe2000000000c */
[----:B------:R-:W-:Y:S01]  /*2f10*/  FFMA R34, R90, R34, R3 ;  /* 0x000000225a227223 */ /* 0x000fe20000000003 */
[----:B------:R-:W-:-:S02]  /*2f20*/  HADD2.F32 R25, -RZ, R5.H1_H1 ;  /* 0x30000005ff197230 */ /* 0x000fc40000004100 */
[C---:B------:R-:W-:Y:S01]  /*2f30*/  FFMA R14, R90.reuse, R35, R3 ;  /* 0x000000235a0e7223 */ /* 0x040fe20000000003 */
[--C-:B------:R-:W-:Y:S02]  /*2f40*/  HADD2.F32 R13, -RZ, R4.reuse.H0_H0 ;  /* 0x20000004ff0d7230 */ /* 0x100fe40000004100 */
[C-C-:B------:R-:W-:Y:S01]  /*2f50*/  FFMA R32, R90.reuse, R32, R21.reuse ;  /* 0x000000205a207223 */ /* 0x140fe20000000015 */
[----:B------:R-:W-:Y:S02]  /*2f60*/  HADD2.F32 R15, -RZ, R4.H1_H1 ;  /* 0x30000004ff0f7230 */ /* 0x000fe40000004100 */
[C---:B------:R-:W-:Y:S01]  /*2f70*/  FFMA R12, R90.reuse, R33, R21 ;  /* 0x000000215a0c7223 */ /* 0x040fe20000000015 */
[-C--:B------:R-:W-:Y:S01]  /*2f80*/  FFMA R34, R23, R103.reuse, R34 ;  /* 0x0000006717227223 */ /* 0x080fe20000000022 */
[-C--:B------:R-:W-:Y:S01]  /*2f90*/  FFMA R35, R25, R103.reuse, R14 ;  /* 0x0000006719237223 */ /* 0x080fe2000000000e */
[--C-:B------:R-:W-:Y:S02]  /*2fa0*/  HADD2.F32 R23, -RZ, R7.reuse.H0_H0 ;  /* 0x20000007ff177230 */ /* 0x100fe40000004100 */
        /* <DEDUP_REMOVED lines=8> */
[----:B------:R-:W-:Y:S01]  /*3030*/  FFMA R12, R90, R37, R21 ;  /* 0x000000255a0c7223 */ /* 0x000fe20000000015 */
[-C--:B------:R-:W-:Y:S01]  /*3040*/  FFMA R23, R23, R103.reuse, R38 ;  /* 0x0000006717177223 */ /* 0x080fe20000000026 */
[-C--:B------:R-:W-:Y:S01]  /*3050*/  FFMA R38, R25, R103.reuse, R14 ;  /* 0x0000006719267223 */ /* 0x080fe2000000000e */
[-C--:B------:R-:W-:Y:S01]  /*3060*/  FFMA R36, R13, R103.reuse, R36 ;  /* 0x000000670d247223 */ /* 0x080fe20000000024 */
[----:B------:R-:W-:Y:S01]  /*3070*/  FFMA R37, R15, R103, R12 ;  /* 0x000000670f257223 */ /* 0x000fe2000000000c */
[----:B------:R-:W-:Y:S01]  /*3080*/  LEA R22, R93, UR50, 0x1 ;  /* 0x000000325d167c11 */ /* 0x000fe2000f8e08ff */
[----:B------:R-:W-:Y:S05]  /*3090*/  WARPSYNC.ALL ;  /* 0x0000000000007948 */ /* 0x000fea0003800000 */
[----:B------:R-:W-:Y:S01]  /*30a0*/  F2FP.F16.F32.PACK_AB R32, R33, R32 ;  /* 0x000000202120723e */ /* 0x000fe200000000ff */
[----:B------:R-:W-:Y:S01]  /*30b0*/  BSSY B0, `(.L_x_52) ;  /* 0x000001a000007945 */ /* 0x000fe20003800000 */
[----:B------:R-:W-:-:S02]  /*30c0*/  F2FP.F16.F32.PACK_AB R33, R35, R34 ;  /* 0x000000222321723e */ /* 0x000fc400000000ff */
[----:B------:R-:W-:Y:S02]  /*30d0*/  F2FP.F16.F32.PACK_AB R12, R27, R24 ;  /* 0x000000181b0c723e */ /* 0x000fe400000000ff */
[----:B------:R-:W-:Y:S02]  /*30e0*/  F2FP.F16.F32.PACK_AB R13, R105, R26 ;  /* 0x0000001a690d723e */ /* 0x000fe400000000ff */
[----:B------:R-:W-:Y:S02]  /*30f0*/  F2FP.F16.F32.PACK_AB R14, R29, R28 ;  /* 0x0000001c1d0e723e */ /* 0x000fe400000000ff */
[----:B------:R-:W-:Y:S02]  /*3100*/  F2FP.F16.F32.PACK_AB R15, R31, R30 ;  /* 0x0000001e1f0f723e */ /* 0x000fe400000000ff */
[----:B------:R-:W-:Y:S02]  /*3110*/  F2FP.F16.F32.PACK_AB R35, R38, R23 ;  /* 0x000000172623723e */ /* 0x000fe400000000ff */
[----:B------:R-:W-:Y:S01]  /*3120*/  F2FP.F16.F32.PACK_AB R34, R37, R36 ;  /* 0x000000242522723e */ /* 0x000fe200000000ff */
[----:B------:R1:W-:Y:S01]  /*3130*/  STSM.16.M88.4 [R22+0x200], R12 ;  /* 0x0002000c16007844 */ /* 0x0003e20000000200 */
[----:B------:R-:W-:-:S02]  /*3140*/  LEA R23, R97, R22, 0x1 ;  /* 0x0000001661177211 */ /* 0x000fc400078e08ff */
[----:B------:R-:W-:-:S03]  /*3150*/  ISETP.GT.U32.AND P2, PT, R96, 0x3e, PT ;  /* 0x0000003e6000780c */ /* 0x000fc60003f44070 */
[----:B------:R1:W-:Y:S01]  /*3160*/  STSM.16.M88.4 [R23+0x200], R32 ;  /* 0x0002002017007844 */ /* 0x0003e20000000200 */
[----:B------:R-:W-:Y:S01]  /*3170*/  @!PT LDS RZ, [RZ] ;  /* 0x00000000fffff984 */ /* 0x000fe20000000800 */
[----:B------:R-:W-:Y:S01]  /*3180*/  @!PT LDS RZ, [RZ] ;  /* 0x00000000fffff984 */ /* 0x000fe20000000800 */
[----:B------:R-:W-:Y:S01]  /*3190*/  @!PT LDS RZ, [RZ] ;  /* 0x00000000fffff984 */ /* 0x000fe20000000800 */
[----:B------:R-:W-:Y:S01]  /*31a0*/  @!PT LDS RZ, [RZ] ;  /* 0x00000000fffff984 */ /* 0x000fe20000000800 */
[----:B------:R2:W-:Y:S06]  /*31b0*/  MEMBAR.ALL.CTA ;  /* 0x0000000000007992 */ /* 0x0005ec0000008000 */
[----:B--2---:R-:W2:Y:S02]  /*31c0*/  FENCE.VIEW.ASYNC.S ;  /* 0x00000000000073c6 */ /* 0x004ea40000000000 */
[----:B--2---:R-:W-:Y:S06]  /*31d0*/  BAR.SYNC.DEFER_BLOCKING 0x1, 0x100 ;  /* 0x0044000000007b1d */ /* 0x004fec0000010000 */
[----:B------:R-:W-:Y:S05]  /*31e0*/  @P2 BRA `(.L_x_53) ;  /* 0x0000000000182947 */ /* 0x000fea0003800000 */
[----:B------:R-:W-:Y:S02]  /*31f0*/  UIADD3 UR4, UP0, UR56, 0x4f0, URZ ;  /* 0x000004f038047890 */ /* 0x000fe4000ff1e03f */
[----:B------:R-:W-:Y:S02]  /*3200*/  UIADD3 UR44, UR50, 0x200, URZ ;  /* 0x00000200322c7890 */ /* 0x000fe4000fffe03f */
[----:B------:R-:W-:-:S09]  /*3210*/  UIADD3.X UR5, URZ, UR57, URZ, UP0, !UPT ;  /* 0x000000393f057290 */ /* 0x000fd200087fe43f */
[----:B------:R2:W-:Y:S01]  /*3220*/  UTMASTG.3D [UR44], [UR4] ;  /* 0x0000002c040073b5 */ /* 0x0005e20008010000 */
[----:B------:R0:W-:Y:S01]  /*3230*/  UTMACMDFLUSH ;  /* 0x00000000000079b7 */ /* 0x0001e20000000000 */
[----:B--2---:R-:W-:-:S04]  /*3240*/  DEPBAR.LE SB0, 0x1 ;  /* 0x000080400000791a */ /* 0x004fc80000000000 */
.L_x_53:
[----:B------:R-:W-:Y:S05]  /*3250*/  BSYNC B0 ;  /* 0x0000000000007941 */ /* 0x000fea0003800000 */
.L_x_52:
[----:B------:R-:W-:Y:S01]  /*3260*/  BAR.SYNC.DEFER_BLOCKING 0x1, 0x100 ;  /* 0x0044000000007b1d */ /* 0x000fe20000010000 */
[----:B------:R-:W-:Y:S01]  /*3270*/  ISETP.NE.AND P3, PT, RZ, UR40, PT ;  /* 0x00000028ff007c0c */ /* 0x000fe2000bf65270 */
[----:B------:R-:W-:-:S12]  /*3280*/  VIADD R25, R22, 0x200 ;  /* 0x0000020016197836 */ /* 0x000fd80000000000 */
[----:B------:R-:W-:Y:S05]  /*3290*/  @!P3 BRA `(.L_x_54) ;  /* 0x000000000034b947 */ /* 0x000fea0003800000 */
[----:B------:R-:W-:Y:S04]  /*32a0*/  BSSY B0, `(.L_x_55) ;  /* 0x0000009000007945 */ /* 0x000fe80003800000 */
[----:B------:R-:W-:Y:S05]  /*32b0*/  @!P0 BRA `(.L_x_56) ;  /* 0x00000000001c8947 */ /* 0x000fea0003800000 */
[----:B------:R-:W-:-:S13]  /*32c0*/  ISETP.NE.AND P3, PT, R108, 0x3, PT ;  /* 0x000000036c00780c */ /* 0x000fda0003f65270 */
[----:B------:R-:W-:Y:S05]  /*32d0*/  @!P3 BRA `(.L_x_57) ;  /* 0x000000000004b947 */ /* 0x000fea0003800000 */
[----:B------:R-:W-:Y:S01]  /*32e0*/  BPT.TRAP 0x1 ;  /* 0x000000040000795c */ /* 0x000fe20000300000 */
.L_x_57:
[----:B------:R-:W-:-:S04]  /*32f0*/  ULEA UR4, UR39, UR50, 0x3 ;  /* 0x0000003227047291 */ /* 0x000fc8000f8e183f */
[----:B------:R-:W-:-:S04]  /*3300*/  UIADD3 UR4, UR4, 0x80, URZ ;  /* 0x0000008004047890 */ /* 0x000fc8000fffe03f */
[----:B------:R-:W-:-:S09]  /*3310*/  UPRMT UR4, UR49, 0x654, UR4 ;  /* 0x0000065431047896 */ /* 0x000fd20008000004 */
[----:B------:R-:W-:Y:S03]  /*3320*/  SYNCS.ARRIVE.TRANS64.RED.A1T0 RZ, [UR4], RZ ;  /* 0x000000ffffff79a7 */ /* 0x000fe60008100404 */
.L_x_56:
[----:B------:R-:W-:Y:S05]  /*3330*/  BSYNC B0 ;  /* 0x0000000000007941 */ /* 0x000fea0003800000 */
.L_x_55:
[----:B------:R-:W-:-:S04]  /*3340*/  UIADD3 UR39, UR39, 0x1, URZ ;  /* 0x0000000127277890 */ /* 0x000fc8000fffe03f */
[----:B------:R-:W-:-:S04]  /*3350*/  UISETP.NE.AND UP0, UPT, UR39, 0x4, UPT ;  /* 0x000000042700788c */ /* 0x000fc8000bf05270 */
[----:B------:R-:W-:-:S12]  /*3360*/  USEL UR39, UR39, URZ, UP0 ;  /* 0x0000003f27277287 */ /* 0x000fd80008000000 */
.L_x_54:
[----:B------:R-:W-:Y:S04]  /*3370*/  BSSY B0, `(.L_x_58) ;  /* 0x0000011000007945 */ /* 0x000fe80003800000 */
[----:B------:R-:W-:Y:S05]  /*3380*/  @!P0 BRA `(.L_x_59) ;  /* 0x00000000003c8947 */ /* 0x000fea0003800000 */
[----:B------:R-:W-:-:S13]  /*3390*/  ISETP.NE.AND P3, PT, R108, 0x3, PT ;  /* 0x000000036c00780c */ /* 0x000fda0003f65270 */
[----:B------:R-:W-:Y:S05]  /*33a0*/  @!P3 BRA `(.L_x_60) ;  /* 0x000000000004b947 */ /* 0x000fea0003800000 */
[----:B------:R-:W-:Y:S01]  /*33b0*/  BPT.TRAP 0x1 ;  /* 0x000000040000795c */ /* 0x000fe20000300000 */
.L_x_60:
[C---:B-1----:R-:W-:Y:S01]  /*33c0*/  LEA R14, R20.reuse, UR50, 0x3 ;  /* 0x00000032140e7c11 */ /* 0x042fe2000f8e18ff */
[----:B------:R-:W-:Y:S01]  /*33d0*/  @!P1 IMAD R12, R20, 0x2000, R25 ;  /* 0x00002000140c9824 */ /* 0x000fe200078e0219 */
[----:B------:R-:W-:Y:S01]  /*33e0*/  SHF.L.U32 R15, R95, 0x1f, RZ ;  /* 0x0000001f5f0f7819 */ /* 0x000fe200000006ff */
[----:B------:R-:W-:Y:S02]  /*33f0*/  BSSY B1, `(.L_x_61) ;  /* 0x0000004000017945 */ /* 0x000fe40003800000 */
[----:B------:R-:W-:Y:S01]  /*3400*/  @!P1 IMAD R13, R97, 0x2, R12 ;  /* 0x00000002610d9824 */ /* 0x000fe200078e020c */
[----:B------:R-:W1:Y:S02]  /*3410*/  SYNCS.PHASECHK.TRANS64.TRYWAIT P3, [R14+URZ+0x60], R15 ;  /* 0x0000600f0e0075a7 */ /* 0x000e64000806017f */
[----:B-1----:R-:W-:Y:S05]  /*3420*/  @!P3 BRA `(.L_x_62) ;  /* 0x0000004400e0b947 */ /* 0x002fea0003800000 */
.L_x_168:
[----:B------:R-:W-:Y:S05]  /*3430*/  BSYNC B1 ;  /* 0x0000000000017941 */ /* 0x000fea0003800000 */
.L_x_61:
[----:B------:R-:W-:Y:S05]  /*3440*/  @!P1 WARPSYNC.ALL ;  /* 0x0000000000009948 */ /* 0x000fea0003800000 */
[----:B------:R2:W3:Y:S01]  /*3450*/  @!P1 LDSM.16.M88.4 R8, [R12] ;  /* 0x000000000c08983b */ /* 0x0004e20000000200 */
[----:B------:R-:W-:-:S03]  /*3460*/  VIADD R20, R20, 0x1 ;  /* 0x0000000114147836 */ /* 0x000fc60000000000 */
[----:B------:R2:W4:Y:S04]  /*3470*/  @!P1 LDSM.16.M88.4 R4, [R13] ;  /* 0x000000000d04983b */ /* 0x0005280000000200 */
.L_x_59:
[----:B------:R-:W-:Y:S05]  /*3480*/  BSYNC B0 ;  /* 0x0000000000007941 */ /* 0x000fea0003800000 */
.L_x_58:
[--C-:B-123--:R-:W-:Y:S02]  /*3490*/  HADD2.F32 R13, -RZ, R8.reuse.H0_H0 ;  /* 0x20000008ff0d7230 */ /* 0x10efe40000004100 */
[C-C-:B------:R-:W-:Y:S01]  /*34a0*/  FFMA R40, R90.reuse, R40, R21.reuse ;  /* 0x000000285a287223 */ /* 0x140fe20000000015 */
[----:B------:R-:W-:Y:S02]  /*34b0*/  HADD2.F32 R15, -RZ, R8.H1_H1 ;  /* 0x30000008ff0f7230 */ /* 0x000fe40000004100 */
        /* <DEDUP_REMOVED lines=9> */
[----:B------:R-:W-:-:S02]  /*3550*/  HADD2.F32 R27, -RZ, R10.H0_H0 ;  /* 0x2000000aff1b7230 */ /* 0x000fc40000004100 */
        /* <DEDUP_REMOVED lines=11> */
[----:B----4-:R-:W-:-:S02]  /*3610*/  HADD2.F32 R31, -RZ, R4.H0_H0 ;  /* 0x20000004ff1f7230 */ /* 0x010fc40000004100 */
        /* <DEDUP_REMOVED lines=23> */
[----:B------:R-:W-:Y:S01]  /*3790*/  F2FP.F16.F32.PACK_AB R12, R13, R40 ;  /* 0x000000280d0c723e */ /* 0x000fe200000000ff */
[----:B------:R-:W-:Y:S05]  /*37a0*/  WARPSYNC.ALL ;  /* 0x0000000000007948 */ /* 0x000fea0003800000 */
[----:B------:R-:W-:Y:S01]  /*37b0*/  F2FP.F16.F32.PACK_AB R13, R15, R42 ;  /* 0x0000002a0f0d723e */ /* 0x000fe200000000ff */
[----:B------:R-:W-:Y:S01]  /*37c0*/  BSSY B0, `(.L_x_63) ;  /* 0x000001a000007945 */ /* 0x000fe20003800000 */
[----:B------:R-:W-:-:S02]  /*37d0*/  F2FP.F16.F32.PACK_AB R14, R27, R44 ;  /* 0x0000002c1b0e723e */ /* 0x000fc400000000ff */
[----:B------:R-:W-:Y:S02]  /*37e0*/  F2FP.F16.F32.PACK_AB R15, R29, R46 ;  /* 0x0000002e1d0f723e */ /* 0x000fe400000000ff */
[----:B------:R-:W-:Y:S02]  /*37f0*/  F2FP.F16.F32.PACK_AB R34, R35, R52 ;  /* 0x000000342322723e */ /* 0x000fe400000000ff */
[----:B------:R-:W-:Y:S01]  /*3800*/  F2FP.F16.F32.PACK_AB R32, R31, R48 ;  /* 0x000000301f20723e */ /* 0x000fe200000000ff */
[----:B------:R1:W-:Y:S01]  /*3810*/  STSM.16.M88.4 [R22+0x2200], R12 ;  /* 0x0022000c16007844 */ /* 0x0003e20000000200 */
[----:B------:R-:W-:Y:S02]  /*3820*/  F2FP.F16.F32.PACK_AB R33, R33, R50 ;  /* 0x000000322121723e */ /* 0x000fe400000000ff */
[----:B------:R-:W-:-:S05]  /*3830*/  F2FP.F16.F32.PACK_AB R35, R37, R54 ;  /* 0x000000362523723e */ /* 0x000fca00000000ff */
        /* <DEDUP_REMOVED lines=11> */
[----:B------:R-:W-:Y:S02]  /*38f0*/  UIADD3 UR4, UR50, 0x2200, URZ ;  /* 0x0000220032047890 */ /* 0x000fe4000fffe03f */
[----:B------:R-:W-:Y:S01]  /*3900*/  UIADD3.X UR9, URZ, UR57, URZ, UP0, !UPT ;  /* 0x000000393f097290 */ /* 0x000fe200087fe43f */
[----:B------:R-:W-:Y:S01]  /*3910*/  UMOV UR6, UR46 ;  /* 0x0000002e00067c82 */ /* 0x000fe20008000000 */
[----:B------:R-:W-:-:S07]  /*3920*/  UMOV UR7, UR47 ;  /* 0x0000002f00077c82 */ /* 0x000fce0008000000 */
[----:B------:R2:W-:Y:S01]  /*3930*/  UTMASTG.3D [UR4], [UR8] ;  /* 0x00000004080073b5 */ /* 0x0005e20008010000 */
[----:B------:R0:W-:Y:S01]  /*3940*/  UTMACMDFLUSH ;  /* 0x00000000000079b7 */ /* 0x0001e20000000000 */
[----:B--2---:R-:W-:-:S04]  /*3950*/  DEPBAR.LE SB0, 0x1 ;  /* 0x000080400000791a */ /* 0x004fc80000000000 */
.L_x_64:
[----:B------:R-:W-:Y:S05]  /*3960*/  BSYNC B0 ;  /* 0x0000000000007941 */ /* 0x000fea0003800000 */
.L_x_63:
[----:B------:R-:W-:Y:S06]  /*3970*/  BAR.SYNC.DEFER_BLOCKING 0x1, 0x100 ;  /* 0x0044000000007b1d */ /* 0x000fec0000010000 */
[----:B------:R-:W-:Y:S04]  /*3980*/  BSSY B0, `(.L_x_65) ;  /* 0x0000009000007945 */ /* 0x000fe80003800000 */
[----:B------:R-:W-:Y:S05]  /*3990*/  @!P0 BRA `(.L_x_66) ;  /* 0x00000000001c8947 */ /* 0x000fea0003800000 */
[----:B------:R-:W-:-:S13]  /*39a0*/  ISETP.NE.AND P3, PT, R108, 0x3, PT ;  /* 0x000000036c00780c */ /* 0x000fda0003f65270 */
[----:B------:R-:W-:Y:S05]  /*39b0*/  @!P3 BRA `(.L_x_67) ;  /* 0x000000000004b947 */ /* 0x000fea0003800000 */
[----:B------:R-:W-:Y:S01]  /*39c0*/  BPT.TRAP 0x1 ;  /* 0x000000040000795c */ /* 0x000fe20000300000 */
.L_x_67:
[----:B------:R-:W-:-:S04]  /*39d0*/  ULEA UR4, UR39, UR50, 0x3 ;  /* 0x0000003227047291 */ /* 0x000fc8000f8e183f */
[----:B------:R-:W-:-:S04]  /*39e0*/  UIADD3 UR4, UR4, 0x80, URZ ;  /* 0x0000008004047890 */ /* 0x000fc8000fffe03f */
[----:B------:R-:W-:-:S09]  /*39f0*/  UPRMT UR4, UR49, 0x654, UR4 ;  /* 0x0000065431047896 */ /* 0x000fd20008000004 */
[----:B------:R-:W-:Y:S03]  /*3a00*/  SYNCS.ARRIVE.TRANS64.RED.A1T0 RZ, [UR4], RZ ;  /* 0x000000ffffff79a7 */ /* 0x000fe60008100404 */
.L_x_66:
[----:B------:R-:W-:Y:S05]  /*3a10*/  BSYNC B0 ;  /* 0x0000000000007941 */ /* 0x000fea0003800000 */
.L_x_65:
[----:B------:R-:W-:Y:S01]  /*3a20*/  UIADD3 UR39, UR39, 0x1, URZ ;  /* 0x0000000127277890 */ /* 0x000fe2000fffe03f */
[----:B------:R-:W-:Y:S01]  /*3a30*/  BSSY B0, `(.L_x_68) ;  /* 0x0000018000007945 */ /* 0x000fe20003800000 */
[----:B-1----:R-:W-:Y:S02]  /*3a40*/  IMAD.MOV.U32 R12, RZ, RZ, R95 ;  /* 0x000000ffff0c7224 */ /* 0x002fe400078e005f */
[----:B------:R-:W-:-:S04]  /*3a50*/  UISETP.NE.AND UP0, UPT, UR39, 0x4, UPT ;  /* 0x000000042700788c */ /* 0x000fc8000bf05270 */
[----:B------:R-:W-:Y:S01]  /*3a60*/  USEL UR39, UR39, URZ, UP0 ;  /* 0x0000003f27277287 */ /* 0x000fe20008000000 */
[----:B------:R-:W-:Y:S11]  /*3a70*/  @!P0 BRA `(.L_x_69) ;  /* 0x00000000004c8947 */ /* 0x000ff60003800000 */
[----:B------:R-:W-:-:S13]  /*3a80*/  ISETP.NE.AND P3, PT, R108, 0x3, PT ;  /* 0x000000036c00780c */ /* 0x000fda0003f65270 */
[----:B------:R-:W-:Y:S05]  /*3a90*/  @!P3 BRA `(.L_x_70) ;  /* 0x000000000004b947 */ /* 0x000fea0003800000 */
[----:B------:R-:W-:Y:S01]  /*3aa0*/  BPT.TRAP 0x1 ;  /* 0x000000040000795c */ /* 0x000fe20000300000 */
.L_x_70:
[C---:B------:R-:W-:Y:S01]  /*3ab0*/  LEA R12, R20.reuse, UR50, 0x3 ;  /* 0x00000032140c7c11 */ /* 0x040fe2000f8e18ff */
[----:B------:R-:W-:Y:S01]  /*3ac0*/  BSSY B1, `(.L_x_71) ;  /* 0x0000006000017945 */ /* 0x000fe20003800000 */
[----:B------:R-:W-:Y:S02]  /*3ad0*/  SHF.L.U32 R13, R95, 0x1f, RZ ;  /* 0x0000001f5f0d7819 */ /* 0x000fe400000006ff */
[----:B------:R-:W-:Y:S02]  /*3ae0*/  @!P1 LEA R14, R20, R25, 0xd ;  /* 0x00000019140e9211 */ /* 0x000fe400078e68ff */
[----:B------:R-:W1:Y:S03]  /*3af0*/  SYNCS.PHASECHK.TRANS64.TRYWAIT P3, [R12+URZ+0x60], R13 ;  /* 0x0000600d0c0075a7 */ /* 0x000e66000806017f */
[----:B------:R-:W-:Y:S01]  /*3b00*/  @!P1 IMAD R15, R97, 0x2, R14 ;  /* 0x00000002610f9824 */ /* 0x000fe200078e020e */
[----:B-1----:R-:W-:Y:S06]  /*3b10*/  @!P3 BRA `(.L_x_72) ;  /* 0x000000400038b947 */ /* 0x002fec0003800000 */
.L_x_169:
[----:B------:R-:W-:Y:S05]  /*3b20*/  BSYNC B1 ;  /* 0x0000000000017941 */ /* 0x000fea0003800000 */
.L_x_71:
[----:B------:R-:W-:Y:S05]  /*3b30*/  @!P1 WARPSYNC.ALL ;  /* 0x0000000000009948 */ /* 0x000fea0003800000 */
[----:B------:R2:W3:Y:S01]  /*3b40*/  @!P1 LDSM.16.M88.4 R8, [R14] ;  /* 0x000000000e08983b */ /* 0x0004e20000000200 */
[----:B------:R-:W-:-:S03]  /*3b50*/  VIADD R20, R20, 0x1 ;  /* 0x0000000114147836 */ /* 0x000fc60000000000 */
[----:B------:R2:W4:Y:S02]  /*3b60*/  @!P1 LDSM.16.M88.4 R4, [R15] ;  /* 0x000000000f04983b */ /* 0x0005240000000200 */
[----:B------:R-:W-:-:S04]  /*3b70*/  ISETP.NE.AND P3, PT, R20, 0x4, PT ;  /* 0x000000041400780c */ /* 0x000fc80003f65270 */
[----:B-1----:R-:W-:Y:S02]  /*3b80*/  SEL R12, RZ, 0x1, P3 ;  /* 0x00000001ff0c7807 */ /* 0x002fe40001800000 */
[----:B------:R-:W-:Y:S02]  /*3b90*/  SEL R20, R20, RZ, P3 ;  /* 0x000000ff14147207 */ /* 0x000fe40001800000 */
[----:B--2---:R-:W-:-:S07]  /*3ba0*/  LOP3.LUT R12, R95, R12, RZ, 0x3c, !PT ;  /* 0x0000000c5f0c7212 */ /* 0x004fce00078e3cff */
.L_x_69:
[----:B------:R-:W-:Y:S05]  /*3bb0*/  BSYNC B0 ;  /* 0x0000000000007941 */ /* 0x000fea0003800000 */
.L_x_68:
[--C-:B---3--:R-:W-:Y:S02]  /*3bc0*/  HADD2.F32 R13, -RZ, R8.reuse.H0_H0 ;  /* 0x20000008ff0d7230 */ /* 0x108fe40000004100 */
        /* <DEDUP_REMOVED lines=76> */
.L_x_74:
[----:B------:R-:W-:Y:S05]  /*4090*/  BSYNC B0 ;  /* 0x0000000000007941 */ /* 0x000fea0003800000 */
.L_x_73:
[----:B------:R-:W-:Y:S06]  /*40a0*/  BAR.SYNC.DEFER_BLOCKING 0x1, 0x100 ;  /* 0x0044000000007b1d */ /* 0x000fec0000010000 */
[----:B------:R-:W-:Y:S04]  /*40b0*/  BSSY B0, `(.L_x_75) ;  /* 0x0000009000007945 */ /* 0x000fe80003800000 */
[----:B------:R-:W-:Y:S05]  /*40c0*/  @!P0 BRA `(.L_x_76) ;  /* 0x00000000001c8947 */ /* 0x000fea0003800000 */
[----:B------:R-:W-:-:S13]  /*40d0*/  ISETP.NE.AND P3, PT, R108, 0x3, PT ;  /* 0x000000036c00780c */ /* 0x000fda0003f65270 */
[----:B------:R-:W-:Y:S05]  /*40e0*/  @!P3 BRA `(.L_x_77) ;  /* 0x000000000004b947 */ /* 0x000fea0003800000 */
[----:B------:R-:W-:Y:S01]  /*40f0*/  BPT.TRAP 0x1 ;  /* 0x000000040000795c */ /* 0x000fe20000300000 */
.L_x_77:
[----:B------:R-:W-:-:S04]  /*4100*/  ULEA UR4, UR39, UR50, 0x3 ;  /* 0x0000003227047291 */ /* 0x000fc8000f8e183f */
[----:B------:R-:W-:-:S04]  /*4110*/  UIADD3 UR4, UR4, 0x80, URZ ;  /* 0x0000008004047890 */ /* 0x000fc8000fffe03f */
[----:B------:R-:W-:-:S09]  /*4120*/  UPRMT UR4, UR49, 0x654, UR4 ;  /* 0x0000065431047896 */ /* 0x000fd20008000004 */
[----:B------:R-:W-:Y:S03]  /*4130*/  SYNCS.ARRIVE.TRANS64.RED.A1T0 RZ, [UR4], RZ ;  /* 0x000000ffffff79a7 */ /* 0x000fe60008100404 */
.L_x_76:
[----:B------:R-:W-:Y:S05]  /*4140*/  BSYNC B0 ;  /* 0x0000000000007941 */ /* 0x000fea0003800000 */
.L_x_75:
[----:B------:R-:W-:Y:S01]  /*4150*/  UIADD3 UR4, UR39, 0x1, URZ ;  /* 0x0000000127047890 */ /* 0x000fe2000fffe03f */
[----:B------:R-:W-:Y:S03]  /*4160*/  BSSY B0, `(.L_x_78) ;  /* 0x0000012000007945 */ /* 0x000fe60003800000 */
[----:B------:R-:W-:-:S04]  /*4170*/  UISETP.NE.AND UP0, UPT, UR4, 0x4, UPT ;  /* 0x000000040400788c */ /* 0x000fc8000bf05270 */
[----:B------:R-:W-:Y:S01]  /*4180*/  USEL UR39, UR4, URZ, UP0 ;  /* 0x0000003f04277287 */ /* 0x000fe20008000000 */
[----:B------:R-:W-:Y:S11]  /*4190*/  @!P0 BRA `(.L_x_79) ;  /* 0x0000000000388947 */ /* 0x000ff60003800000 */
[----:B------:R-:W-:-:S13]  /*41a0*/  ISETP.NE.AND P3, PT, R108, 0x3, PT ;  /* 0x000000036c00780c */ /* 0x000fda0003f65270 */
[----:B------:R-:W-:Y:S05]  /*41b0*/  @!P3 BRA `(.L_x_80) ;  /* 0x000000000004b947 */ /* 0x000fea0003800000 */
[----:B------:R-:W-:Y:S01]  /*41c0*/  BPT.TRAP 0x1 ;  /* 0x000000040000795c */ /* 0x000fe20000300000 */
.L_x_80:
[----:B------:R-:W-:Y:S01]  /*41d0*/  SHF.L.U32 R13, R12, 0x1f, RZ ;  /* 0x0000001f0c0d7819 */ /* 0x000fe200000006ff */
[----:B------:R-:W-:Y:S01]  /*41e0*/  BSSY B1, `(.L_x_81) ;  /* 0x0000006000017945 */ /* 0x000fe20003800000 */
[C---:B------:R-:W-:Y:S01]  /*41f0*/  LEA R14, R20.reuse, UR50, 0x3 ;  /* 0x00000032140e7c11 */ /* 0x040fe2000f8e18ff */
[----:B------:R-:W-:-:S03]  /*4200*/  @!P1 IMAD R20, R20, 0x2000, R25 ;  /* 0x0000200014149824 */ /* 0x000fc600078e0219 */
[----:B------:R-:W2:Y:S01]  /*4210*/  SYNCS.PHASECHK.TRANS64.TRYWAIT P3, [R14+URZ+0x60], R13 ;  /* 0x0000600d0e0075a7 */ /* 0x000ea2000806017f */
[----:B------:R-:W-:Y:S01]  /*4220*/  @!P1 IMAD R12, R97, 0x2, R20 ;  /* 0x00000002610c9824 */ /* 0x000fe200078e0214 */
[----:B--2---:R-:W-:Y:S06]  /*4230*/  @!P3 BRA `(.L_x_82) ;  /* 0x000000380084b947 */ /* 0x004fec0003800000 */
.L_x_170:
[----:B------:R-:W-:Y:S05]  /*4240*/  BSYNC B1 ;  /* 0x0000000000017941 */ /* 0x000fea0003800000 */
.L_x_81:
[----:B------:R-:W-:Y:S05]  /*4250*/  @!P1 WARPSYNC.ALL ;  /* 0x0000000000009948 */ /* 0x000fea0003800000 */
[----:B------:R3:W4:Y:S04]  /*4260*/  @!P1 LDSM.16.M88.4 R8, [R20] ;  /* 0x000000001408983b */ /* 0x0007280000000200 */
[----:B------:R3:W1:Y:S02]  /*4270*/  @!P1 LDSM.16.M88.4 R4, [R12] ;  /* 0x000000000c04983b */ /* 0x0006640000000200 */
.L_x_79:
[----:B------:R-:W-:Y:S05]  /*4280*/  BSYNC B0 ;  /* 0x0000000000007941 */ /* 0x000fea0003800000 */
.L_x_78:
[--C-:B----4-:R-:W-:Y:S02]  /*4290*/  HADD2.F32 R15, -RZ, R9.reuse.H0_H0 ;  /* 0x20000009ff0f7230 */ /* 0x110fe40000004100 */
[C-C-:B------:R-:W-:Y:S01]  /*42a0*/  FFMA R72, R90.reuse, R72, R21.reuse ;  /* 0x000000485a487223 */ /* 0x140fe20000000015 */
[C-C-:B---3--:R-:W-:Y:S01]  /*42b0*/  FFMA R12, R90.reuse, R73, R21.reuse ;  /* 0x000000495a0c7223 */ /* 0x148fe20000000015 */
[C-C-:B------:R-:W-:Y:S01]  /*42c0*/  FFMA R76, R90.reuse, R76, R21.reuse ;  /* 0x0000004c5a4c7223 */ /* 0x140fe20000000015 */
[C-C-:B------:R-:W-:Y:S01]  /*42d0*/  FFMA R20, R90.reuse, R77, R21.reuse ;  /* 0x0000004d5a147223 */ /* 0x140fe20000000015 */
[C-C-:B------:R-:W-:Y:S01]  /*42e0*/  FFMA R80, R90.reuse, R80, R21.reuse ;  /* 0x000000505a507223 */ /* 0x140fe20000000015 */
[C-C-:B------:R-:W-:Y:S01]  /*42f0*/  FFMA R26, R90.reuse, R81, R21.reuse ;  /* 0x000000515a1a7223 */ /* 0x140fe20000000015 */
[C-C-:B------:R-:W-:Y:S01]  /*4300*/  FFMA R84, R90.reuse, R84, R21.reuse ;  /* 0x000000545a547223 */ /* 0x140fe20000000015 */
[C---:B------:R-:W-:Y:S01]  /*4310*/  FFMA R30, R90.reuse, R85, R21 ;  /* 0x000000555a1e7223 */ /* 0x040fe20000000015 */
[C-C-:B------:R-:W-:Y:S01]  /*4320*/  FFMA R74, R90.reuse, R74, R3.reuse ;  /* 0x0000004a5a4a7223 */ /* 0x140fe20000000003 */
[C-C-:B--2---:R-:W-:Y:S01]  /*4330*/  FFMA R14, R90.reuse, R75, R3.reuse ;  /* 0x0000004b5a0e7223 */ /* 0x144fe20000000003 */
[C-C-:B------:R-:W-:Y:S01]  /*4340*/  FFMA R78, R90.reuse, R78, R3.reuse ;  /* 0x0000004e5a4e7223 */ /* 0x140fe20000000003 */
[C-C-:B------:R-:W-:Y:S01]  /*4350*/  FFMA R24, R90.reuse, R79, R3.reuse ;  /* 0x0000004f5a187223 */ /* 0x140fe20000000003 */
[C-C-:B------:R-:W-:Y:S01]  /*4360*/  FFMA R82, R90.reuse, R82, R3.reuse ;  /* 0x000000525a527223 */ /* 0x140fe20000000003 */
[C-C-:B------:R-:W-:Y:S01]  /*4370*/  FFMA R28, R90.reuse, R83, R3.reuse ;  /* 0x000000535a1c7223 */ /* 0x140fe20000000003 */
[C-C-:B------:R-:W-:Y:S01]  /*4380*/  FFMA R86, R90.reuse, R86, R3.reuse ;  /* 0x000000565a567223 */ /* 0x140fe20000000003 */
[----:B-1----:R-:W-:Y:S01]  /*4390*/  FFMA R32, R90, R87, R3 ;  /* 0x000000575a207223 */ /* 0x002fe20000000003 */
[----:B------:R-:W-:-:S02]  /*43a0*/  HADD2.F32 R9, -RZ, R9.H1_H1 ;  /* 0x30000009ff097230 */ /* 0x000fc40000004100 */
[-C--:B------:R-:W-:Y:S01]  /*43b0*/  FFMA R15, R15, R103.reuse, R74 ;  /* 0x000000670f0f7223 */ /* 0x080fe2000000004a */
[----:B------:R-:W-:Y:S01]  /*43c0*/  HADD2.F32 R27, -RZ, R11.H0_H0 ;  /* 0x2000000bff1b7230 */ /* 0x000fe20000004100 */
[----:B------:R-:W-:Y:S05]  /*43d0*/  WARPSYNC.ALL ;  /* 0x0000000000007948 */ /* 0x000fea0003800000 */
[--C-:B------:R-:W-:Y:S02]  /*43e0*/  HADD2.F32 R3, -RZ, R8.reuse.H0_H0 ;  /* 0x20000008ff037230 */ /* 0x100fe40000004100 */
[----:B------:R-:W-:Y:S01]  /*43f0*/  FFMA R14, R9, R103, R14 ;  /* 0x00000067090e7223 */ /* 0x000fe2000000000e */
[----:B------:R-:W-:-:S02]  /*4400*/  HADD2.F32 R13, -RZ, R8.H1_H1 ;  /* 0x30000008ff0d7230 */ /* 0x000fc40000004100 */
[-C--:B------:R-:W-:Y:S01]  /*4410*/  FFMA R27, R27, R103.reuse, R78 ;  /* 0x000000671b1b7223 */ /* 0x080fe2000000004e */
[--C-:B------:R-:W-:Y:S02]  /*4420*/  HADD2.F32 R21, -RZ, R10.reuse.H0_H0 ;  /* 0x2000000aff157230 */ /* 0x100fe40000004100 */
[-C--:B------:R-:W-:Y:S01]  /*4430*/  FFMA R3, R3, R103.reuse, R72 ;  /* 0x0000006703037223 */ /* 0x080fe20000000048 */
[----:B------:R-:W-:Y:S02]  /*4440*/  HADD2.F32 R25, -RZ, R10.H1_H1 ;  /* 0x3000000aff197230 */ /* 0x000fe40000004100 */
[-C--:B------:R-:W-:Y:S01]  /*4450*/  FFMA R12, R13, R103.reuse, R12 ;  /* 0x000000670d0c7223 */ /* 0x080fe2000000000c */
[----:B------:R-:W-:Y:S02]  /*4460*/  HADD2.F32 R11, -RZ, R11.H1_H1 ;  /* 0x3000000bff0b7230 */ /* 0x000fe40000004100 */
[----:B------:R-:W-:Y:S01]  /*4470*/  FFMA R21, R21, R103, R76 ;  /* 0x0000006715157223 */ /* 0x000fe2000000004c */
[----:B------:R-:W-:-:S02]  /*4480*/  HADD2.F32 R33, -RZ, R5.H0_H0 ;  /* 0x20000005ff217230 */ /* 0x000fc40000004100 */
[-C--:B------:R-:W-:Y:S01]  /*4490*/  FFMA R20, R25, R103.reuse, R20 ;  /* 0x0000006719147223 */ /* 0x080fe20000000014 */
[----:B------:R-:W-:Y:S02]  /*44a0*/  HADD2.F32 R39, -RZ, R7.H0_H0 ;  /* 0x20000007ff277230 */ /* 0x000fe40000004100 */
[-C--:B------:R-:W-:Y:S01]  /*44b0*/  FFMA R24, R11, R103.reuse, R24 ;  /* 0x000000670b187223 */ /* 0x080fe20000000018 */
[--C-:B------:R-:W-:Y:S02]  /*44c0*/  HADD2.F32 R29, -RZ, R4.reuse.H0_H0 ;  /* 0x20000004ff1d7230 */ /* 0x100fe40000004100 */
[-C--:B------:R-:W-:Y:S01]  /*44d0*/  FFMA R33, R33, R103.reuse, R82 ;  /* 0x0000006721217223 */ /* 0x080fe20000000052 */
[----:B------:R-:W-:Y:S02]  /*44e0*/  HADD2.F32 R31, -RZ, R4.H1_H1 ;  /* 0x30000004ff1f7230 */ /* 0x000fe40000004100 */
        /* <DEDUP_REMOVED lines=9> */
[----:B------:R-:W-:Y:S01]  /*4580*/  F2FP.F16.F32.PACK_AB R13, R14, R15 ;  /* 0x0000000f0e0d723e */ /* 0x000fe200000000ff */
[----:B------:R-:W-:Y:S01]  /*4590*/  FFMA R30, R37, R103, R30 ;  /* 0x00000067251e7223 */ /* 0x000fe2000000001e */
[----:B------:R-:W-:Y:S01]  /*45a0*/  F2FP.F16.F32.PACK_AB R12, R12, R3 ;  /* 0x000000030c0c723e */ /* 0x000fe200000000ff */
[----:B------:R-:W-:Y:S01]  /*45b0*/  FFMA R32, R7, R103, R32 ;  /* 0x0000006707207223 */ /* 0x000fe20000000020 */
[----:B------:R-:W-:Y:S01]  /*45c0*/  F2FP.F16.F32.PACK_AB R14, R20, R21 ;  /* 0x00000015140e723e */ /* 0x000fe200000000ff */
[----:B------:R-:W-:Y:S01]  /*45d0*/  BSSY B0, `(.L_x_83) ;  /* 0x0000019000007945 */ /* 0x000fe20003800000 */
[----:B------:R-:W-:-:S02]  /*45e0*/  F2FP.F16.F32.PACK_AB R15, R24, R27 ;  /* 0x0000001b180f723e */ /* 0x000fc400000000ff */
        /* <DEDUP_REMOVED lines=23> */
.L_x_84:
[----:B------:R-:W-:Y:S05]  /*4760*/  BSYNC B0 ;  /* 0x0000000000007941 */ /* 0x000fea0003800000 */
.L_x_83:
[----:B------:R-:W-:Y:S06]  /*4770*/  BAR.SYNC.DEFER_BLOCKING 0x1, 0x100 ;  /* 0x0044000000007b1d */ /* 0x000fec0000010000 */
[----:B------:R-:W-:Y:S04]  /*4780*/  BSSY B0, `(.L_x_85) ;  /* 0x0000009000007945 */ /* 0x000fe80003800000 */
[----:B------:R-:W-:Y:S05]  /*4790*/  @!P0 BRA `(.L_x_86) ;  /* 0x00000000001c8947 */ /* 0x000fea0003800000 */
[----:B------:R-:W-:-:S13]  /*47a0*/  ISETP.NE.AND P0, PT, R108, 0x3, PT ;  /* 0x000000036c00780c */ /* 0x000fda0003f05270 */
[----:B------:R-:W-:Y:S05]  /*47b0*/  @!P0 BRA `(.L_x_87) ;  /* 0x0000000000048947 */ /* 0x000fea0003800000 */
[----:B------:R-:W-:Y:S01]  /*47c0*/  BPT.TRAP 0x1 ;  /* 0x000000040000795c */ /* 0x000fe20000300000 */
.L_x_87:
[----:B------:R-:W-:-:S04]  /*47d0*/  ULEA UR4, UR39, UR50, 0x3 ;  /* 0x0000003227047291 */ /* 0x000fc8000f8e183f */
[----:B------:R-:W-:-:S04]  /*47e0*/  UIADD3 UR4, UR4, 0x80, URZ ;  /* 0x0000008004047890 */ /* 0x000fc8000fffe03f */
[----:B------:R-:W-:-:S09]  /*47f0*/  UPRMT UR4, UR49, 0x654, UR4 ;  /* 0x0000065431047896 */ /* 0x000fd20008000004 */
[----:B------:R-:W-:Y:S03]  /*4800*/  SYNCS.ARRIVE.TRANS64.RED.A1T0 RZ, [UR4], RZ ;  /* 0x000000ffffff79a7 */ /* 0x000fe60008100404 */
.L_x_86:
[----:B------:R-:W-:Y:S05]  /*4810*/  BSYNC B0 ;  /* 0x0000000000007941 */ /* 0x000fea0003800000 */
.L_x_85:
[----:B------:R-:W-:Y:S01]  /*4820*/  IADD3 R16, P0, R16, UR52, RZ ;  /* 0x0000003410107c10 */ /* 0x000fe2000ff1e0ff */
[----:B------:R-:W-:Y:S01]  /*4830*/  ULDC.64 UR4, c[0x0][0x8f8] ;  /* 0x00023e0000047ab9 */ /* 0x000fe20000000a00 */
[----:B------:R-:W-:Y:S01]  /*4840*/  UIADD3 UR39, UR39, 0x1, URZ ;  /* 0x0000000127277890 */ /* 0x000fe2000fffe03f */
[----:B------:R-:W-:Y:S01]  /*4850*/  PRMT R3, RZ, 0x7610, R3 ;  /* 0x00007610ff037816 */ /* 0x000fe20000000003 */
[----:B------:R-:W-:Y:S01]  /*4860*/  UMOV UR47, 0xffffffff ;  /* 0xffffffff002f7882 */ /* 0x000fe20000000000 */
[----:B------:R-:W-:Y:S01]  /*4870*/  IADD3.X R17, R17, UR38, RZ, P0, !PT ;  /* 0x0000002611117c10 */ /* 0x000fe200087fe4ff */
[----:B------:R-:W-:Y:S01]  /*4880*/  UISETP.NE.AND UP0, UPT, UR39, 0x4, UPT ;  /* 0x000000042700788c */ /* 0x000fe2000bf05270 */
[----:B------:R-:W-:Y:S01]  /*4890*/  ISETP.GE.U32.AND P0, PT, R16, UR4, PT ;  /* 0x0000000410007c0c */ /* 0x000fe2000bf06070 */
[----:B------:R-:W-:Y:S01]  /*48a0*/  IMAD.MOV.U32 R106, RZ, RZ, -0x1 ;  /* 0xffffffffff6a7424 */ /* 0x000fe200078e00ff */
[----:B------:R-:W-:Y:S01]  /*48b0*/  MOV R104, 0xffffffff ;  /* 0xffffffff00687802 */ /* 0x000fe20000000f00 */
[----:B------:R-:W-:Y:S01]  /*48c0*/  USEL UR39, UR39, URZ, UP0 ;  /* 0x0000003f27277287 */ /* 0x000fe20008000000 */
[----:B------:R-:W-:-:S13]  /*48d0*/  ISETP.GE.U32.AND.EX P0, PT, R17, UR5, PT, P0 ;  /* 0x0000000511007c0c */ /* 0x000fda000bf06100 */
[----:B------:R-:W-:Y:S05]  /*48e0*/  @P0 BRA `(.L_x_88) ;  /* 0x0000000400540947 */ /* 0x000fea0003800000 */
[----:B------:R-:W2:Y:S01]  /*48f0*/  LDC.64 R10, c[0x0][0x8d0] ;  /* 0x00023400ff0a7b82 */ /* 0x000ea20000000a00 */
[----:B-1----:R-:W1:Y:S01]  /*4900*/  S2R R22, SR_CTAID.X ;  /* 0x0000000000167919 */ /* 0x002e620000002500 */
[----:B------:R-:W-:Y:S02]  /*4910*/  IMAD.MOV.U32 R8, RZ, RZ, R16 ;  /* 0x000000ffff087224 */ /* 0x000fe400078e0010 */
[----:B------:R-:W-:Y:S01]  /*4920*/  IMAD.MOV.U32 R9, RZ, RZ, R17 ;  /* 0x000000ffff097224 */ /* 0x000fe200078e0011 */
[----:B------:R-:W3:Y:S03]  /*4930*/  S2R R23, SR_CTAID.Y ;  /* 0x0000000000177919 */ /* 0x000ee60000002600 */
[----:B------:R-:W4:Y:S08]  /*4940*/  LDC R12, c[0x0][0x8d8] ;  /* 0x00023600ff0c7b82 */ /* 0x000f300000000800 */
[----:B------:R-:W1:Y:S01]  /*4950*/  LDC.64 R20, c[0x0][0x8c8] ;  /* 0x00023200ff147b82 */ /* 0x000e620000000a00 */
[----:B--2---:R-:W-:-:S04]  /*4960*/  ISETP.NE.U32.AND P0, PT, R10, RZ, PT ;  /* 0x000000ff0a00720c */ /* 0x004fc80003f05070 */
[----:B------:R-:W-:-:S13]  /*4970*/  ISETP.NE.AND.EX P0, PT, R11, RZ, PT, P0 ;  /* 0x000000ff0b00720c */ /* 0x000fda0003f05300 */
[----:B-1-34-:R-:W-:Y:S05]  /*4980*/  @!P0 BRA `(.L_x_89) ;  /* 0x0000000000288947 */ /* 0x01afea0003800000 */
[----:B------:R-:W1:Y:S02]  /*4990*/  LDC R3, c[0x0][0x8dc] ;  /* 0x00023700ff037b82 */ /* 0x000e640000000800 */
[----:B-1----:R-:W-:-:S05]  /*49a0*/  IADD3 R3, P0, R16, R3, RZ ;  /* 0x0000000310037210 */ /* 0x002fca0007f1e0ff */
        /* <DEDUP_REMOVED lines=8> */
.L_x_89:
[-CC-:B------:R-:W-:Y:S01]  /*4a30*/  SHF.R.U64 R29, R8, R12.reuse, R9.reuse ;  /* 0x0000000c081d7219 */ /* 0x180fe20000001209 */
[----:B------:R-:W1:Y:S01]  /*4a40*/  LDC.64 R14, c[0x0][0x8e8] ;  /* 0x00023a00ff0e7b82 */ /* 0x000e620000000a00 */
[----:B------:R-:W-:Y:S01]  /*4a50*/  SHF.R.U32.HI R3, RZ, R12, R9 ;  /* 0x0000000cff037219 */ /* 0x000fe20000011609 */
[----:B------:R-:W-:Y:S01]  /*4a60*/  ULDC UR4, c[0x0][0x150] ;  /* 0x0000540000047ab9 */ /* 0x000fe20000000800 */
[----:B------:R-:W-:Y:S02]  /*4a70*/  IADD3 R7, P0, RZ, -R29, RZ ;  /* 0x8000001dff077210 */ /* 0x000fe40007f1e0ff */
[----:B------:R-:W-:Y:S02]  /*4a80*/  I2FP.F32.U32 R9, R22 ;  /* 0x0000001600097245 */ /* 0x000fe40000201000 */
[----:B------:R-:W-:Y:S01]  /*4a90*/  IADD3.X R3, RZ, ~R3, RZ, P0, !PT ;  /* 0x80000003ff037210 */ /* 0x000fe200007fe4ff */
[----:B------:R-:W2:Y:S01]  /*4aa0*/  LDC R8, c[0x0][0x8c0] ;  /* 0x00023000ff087b82 */ /* 0x000ea20000000800 */
[----:B------:R-:W-:-:S04]  /*4ab0*/  IMAD.WIDE.U32 R4, R7, R20, R16 ;  /* 0x0000001407047225 */ /* 0x000fc800078e0010 */
[----:B------:R-:W-:Y:S01]  /*4ac0*/  FMUL R9, R9, UR4 ;  /* 0x0000000409097c20 */ /* 0x000fe20008400000 */
[----:B------:R-:W-:Y:S01]  /*4ad0*/  ULDC UR4, c[0x0][0x154] ;  /* 0x0000550000047ab9 */ /* 0x000fe20000000800 */
[----:B------:R-:W-:Y:S01]  /*4ae0*/  IMAD R6, R3, R20, RZ ;  /* 0x0000001403067224 */ /* 0x000fe200078e02ff */
[----:B------:R-:W3:Y:S03]  /*4af0*/  LDC R12, c[0x0][0x8b0] ;  /* 0x00022c00ff0c7b82 */ /* 0x000ee60000000800 */
[----:B------:R-:W-:Y:S01]  /*4b00*/  IMAD R3, R7, R21, R6 ;  /* 0x0000001507037224 */ /* 0x000fe200078e0206 */
[----:B------:R-:W4:Y:S03]  /*4b10*/  F2I.U32.TRUNC.NTZ R9, R9 ;  /* 0x0000000900097305 */ /* 0x000f26000020f000 */
[----:B------:R-:W-:Y:S01]  /*4b20*/  IMAD.IADD R3, R5, 0x1, R3 ;  /* 0x0000000105037824 */ /* 0x000fe200078e0203 */
[----:B------:R-:W-:Y:S01]  /*4b30*/  I2FP.F32.U32 R5, R23 ;  /* 0x0000001700057245 */ /* 0x000fe20000201000 */
[----:B------:R-:W5:Y:S01]  /*4b40*/  LDC R11, c[0x0][0x900] ;  /* 0x00024000ff0b7b82 */ /* 0x000f620000000800 */
[----:B-1----:R-:W-:-:S03]  /*4b50*/  ISETP.NE.U32.AND P0, PT, R14, RZ, PT ;  /* 0x000000ff0e00720c */ /* 0x002fc60003f05070 */
[----:B------:R-:W-:Y:S01]  /*4b60*/  FMUL R6, R5, UR4 ;  /* 0x0000000405067c20 */ /* 0x000fe20008400000 */
[----:B------:R-:W-:-:S03]  /*4b70*/  ISETP.NE.AND.EX P0, PT, R15, RZ, PT, P0 ;  /* 0x000000ff0f00720c */ /* 0x000fc60003f05300 */
[----:B------:R1:W1:Y:S01]  /*4b80*/  F2I.U32.TRUNC.NTZ R20, R6 ;  /* 0x0000000600147305 */ /* 0x000262000020f000 */
[----:B------:R-:W1:Y:S01]  /*4b90*/  LDC R7, c[0x0][0x144] ;  /* 0x00005100ff077b82 */ /* 0x000e620000000800 */
[-C--:B--2---:R-:W-:Y:S01]  /*4ba0*/  SHF.R.U64 R10, R4, R8.reuse, R3 ;  /* 0x00000008040a7219 */ /* 0x084fe20000001203 */
[----:B----4-:R-:W-:Y:S01]  /*4bb0*/  IMAD.MOV R9, RZ, RZ, -R9 ;  /* 0x000000ffff097224 */ /* 0x010fe200078e0a09 */
[----:B------:R-:W-:-:S05]  /*4bc0*/  SHF.R.U32.HI R3, RZ, R8, R3 ;  /* 0x00000008ff037219 */ /* 0x000fca0000011603 */
[----:B------:R-:W2:Y:S01]  /*4bd0*/  LDC R24, c[0x0][0x148] ;  /* 0x00005200ff187b82 */ /* 0x000ea20000000800 */
[-CC-:B---3--:R-:W-:Y:S02]  /*4be0*/  SHF.R.U64 R13, R10, R12.reuse, R3.reuse ;  /* 0x0000000c0a0d7219 */ /* 0x188fe40000001203 */
[----:B------:R-:W-:-:S05]  /*4bf0*/  SHF.R.U32.HI R4, RZ, R12, R3 ;  /* 0x0000000cff047219 */ /* 0x000fca0000011603 */
[----:B------:R-:W3:Y:S01]  /*4c00*/  LDC R21, c[0x0][0x8a8] ;  /* 0x00022a00ff157b82 */ /* 0x000ee20000000800 */
[-CC-:B-----5:R-:W-:Y:S02]  /*4c10*/  SHF.R.U64 R12, R13, R11.reuse, R4.reuse ;  /* 0x0000000b0d0c7219 */ /* 0x1a0fe40000001204 */
[----:B------:R-:W-:-:S03]  /*4c20*/  SHF.R.U32.HI R5, RZ, R11, R4 ;  /* 0x0000000bff057219 */ /* 0x000fc60000011604 */
[----:B------:R-:W-:Y:S02]  /*4c30*/  IMAD.MOV.U32 R4, RZ, RZ, R12 ;  /* 0x000000ffff047224 */ /* 0x000fe400078e000c */
[----:B------:R-:W4:Y:S01]  /*4c40*/  LDC R26, c[0x0][0x8f0] ;  /* 0x00023c00ff1a7b82 */ /* 0x000f220000000800 */
[----:B-1----:R-:W-:-:S07]  /*4c50*/  IMAD R25, R7, R9, R22 ;  /* 0x0000000907197224 */ /* 0x002fce00078e0216 */
[----:B------:R-:W1:Y:S08]  /*4c60*/  LDC R27, c[0x0][0x8e0] ;  /* 0x00023800ff1b7b82 */ /* 0x000e700000000800 */
[----:B------:R-:W1:Y:S01]  /*4c70*/  LDC R28, c[0x0][0x8b8] ;  /* 0x00022e00ff1c7b82 */ /* 0x000e620000000800 */
[----:B--2---:R-:W-:Y:S05]  /*4c80*/  @!P0 BRA `(.L_x_90) ;  /* 0x0000000000288947 */ /* 0x004fea0003800000 */
[----:B------:R-:W2:Y:S02]  /*4c90*/  LDC R3, c[0x0][0x8f4] ;  /* 0x00023d00ff037b82 */ /* 0x000ea40000000800 */
[----:B--2---:R-:W-:-:S05]  /*4ca0*/  IADD3 R3, P0, R12, R3, RZ ;  /* 0x000000030c037210 */ /* 0x004fca0007f1e0ff */
[----:B------:R-:W-:-:S04]  /*4cb0*/  IMAD.X R11, RZ, RZ, R5, P0 ;  /* 0x000000ffff0b7224 */ /* 0x000fc800000e0605 */
[----:B------:R-:W-:-:S04]  /*4cc0*/  IMAD.WIDE.U32 R4, R11, R14, RZ ;  /* 0x0000000e0b047225 */ /* 0x000fc800078e00ff */
[----:B------:R-:W-:-:S04]  /*4cd0*/  IMAD.WIDE.U32 R6, P0, R3, R15, R4 ;  /* 0x0000000f03067225 */ /* 0x000fc80007800004 */
[----:B------:R-:W-:Y:S01]  /*4ce0*/  IMAD.WIDE.U32 R4, R3, R14, RZ ;  /* 0x0000000e03047225 */ /* 0x000fe200078e00ff */
[----:B------:R-:W-:-:S03]  /*4cf0*/  MOV R8, R7 ;  /* 0x0000000700087202 */ /* 0x000fc60000000f00 */
[----:B------:R-:W-:Y:S01]  /*4d00*/  IMAD.X R9, RZ, RZ, RZ, P0 ;  /* 0x000000ffff097224 */ /* 0x000fe200000e06ff */
[----:B------:R-:W-:-:S05]  /*4d10*/  IADD3 RZ, P0, R5, R6, RZ ;  /* 0x0000000605ff7210 */ /* 0x000fca0007f1e0ff */
[----:B------:R-:W-:-:S08]  /*4d20*/  IMAD.WIDE.U32.X R4, R11, R15, R8, P0 ;  /* 0x0000000f0b047225 */ /* 0x000fd000000e0408 */
.L_x_90:
[----:B------:R-:W-:Y:S01]  /*4d30*/  ISETP.NE.AND P0, PT, R2, 0x1, PT ;  /* 0x000000010200780c */ /* 0x000fe20003f05270 */
[----:B---3--:R-:W-:Y:S01]  /*4d40*/  VIADD R7, R21, 0xffffffff ;  /* 0xffffffff15077836 */ /* 0x008fe20000000000 */
[----:B----4-:R-:W-:Y:S01]  /*4d50*/  SHF.R.U64 R4, R4, R26, R5 ;  /* 0x0000001a04047219 */ /* 0x010fe20000001205 */
[----:B------:R-:W-:Y:S01]  /*4d60*/  IMAD.MOV R20, RZ, RZ, -R20 ;  /* 0x000000ffff147224 */ /* 0x000fe200078e0a14 */
[----:B------:R-:W-:Y:S02]  /*4d70*/  LOP3.LUT R3, R13, R98, RZ, 0xc0, !PT ;  /* 0x000000620d037212 */ /* 0x000fe400078ec0ff */
[----:B------:R-:W-:Y:S01]  /*4d80*/  LOP3.LUT R10, R10, R7, RZ, 0xc0, !PT ;  /* 0x000000070a0a7212 */ /* 0x000fe200078ec0ff */
[----:B------:R-:W-:Y:S01]  /*4d90*/  IMAD.MOV R5, RZ, RZ, -R4 ;  /* 0x000000ffff057224 */ /* 0x000fe200078e0a04 */
[----:B------:R-:W-:Y:S01]  /*4da0*/  R2UR UR47, R29 ;  /* 0x000000001d2f72ca */ /* 0x000fe200000e0000 */
[----:B------:R-:W-:Y:S02]  /*4db0*/  IMAD R106, R94, R4, R3 ;  /* 0x000000045e6a7224 */ /* 0x000fe400078e0203 */
[----:B-1----:R-:W-:-:S02]  /*4dc0*/  IMAD R3, R5, R27, R12 ;  /* 0x0000001b05037224 */ /* 0x002fc400078e020c */
[----:B------:R-:W-:Y:S02]  /*4dd0*/  @P0 IMAD R25, R24, R20, R23 ;  /* 0x0000001418190224 */ /* 0x000fe400078e0217 */
[----:B------:R-:W-:Y:S02]  /*4de0*/  IMAD R3, R3, R21, R10 ;  /* 0x0000001503037224 */ /* 0x000fe400078e020a */
[----:B------:R-:W-:Y:S02]  /*4df0*/  IMAD R106, R106, R28, R25 ;  /* 0x0000001c6a6a7224 */ /* 0x000fe400078e0219 */
[----:B------:R-:W-:-:S03]  /*4e00*/  IMAD.MOV.U32 R4, RZ, RZ, 0x1 ;  /* 0x00000001ff047424 */ /* 0x000fc600078e00ff */
[----:B------:R-:W-:Y:S02]  /*4e10*/  SEL R104, R3, R106, !P0 ;  /* 0x0000006a03687207 */ /* 0x000fe40004000000 */
[----:B------:R-:W-:Y:S02]  /*4e20*/  SEL R106, R106, R3, !P0 ;  /* 0x000000036a6a7207 */ /* 0x000fe40004000000 */
[----:B------:R-:W-:-:S07]  /*4e30*/  PRMT R3, R4, 0x7610, R3 ;  /* 0x0000761004037816 */ /* 0x000fce0000000003 */
.L_x_88:
[----:B------:R-:W-:Y:S01]  /*4e40*/  LOP3.LUT P0, RZ, R3, 0xff, RZ, 0xc0, !PT ;  /* 0x000000ff03ff7812 */ /* 0x000fe2000780c0ff */
[----:B------:R-:W-:Y:S01]  /*4e50*/  UIMAD.WIDE.U32 UR4, UR42, -0x55555555, URZ ;  /* 0xaaaaaaab2a0478a5 */ /* 0x000fe2000f8e003f */
[----:B------:R-:W-:Y:S01]  /*4e60*/  IMAD.MOV.U32 R103, RZ, RZ, R0 ;  /* 0x000000ffff677224 */ /* 0x000fe200078e0000 */
[----:B------:R-:W-:Y:S02]  /*4e70*/  UIADD3 UR40, UR40, 0x4, URZ ;  /* 0x0000000428287890 */ /* 0x000fe4000fffe03f */
[----:B------:R-:W-:-:S04]  /*4e80*/  USHF.R.U32.HI UR4, URZ, 0x2, UR5 ;  /* 0x000000023f047899 */ /* 0x000fc80008011605 */
[----:B------:R-:W-:-:S04]  /*4e90*/  UIMAD UR42, UR4, -0x6, UR42 ;  /* 0xfffffffa042a78a4 */ /* 0x000fc8000f8e022a */
[----:B------:R-:W-:Y:S08]  /*4ea0*/  @P0 BRA `(.L_x_91) ;  /* 0xffffffc800140947 */ /* 0x000ff0000383ffff */
[----:B------:R-:W-:-:S13]  /*4eb0*/  PLOP3.LUT P0, PT, PT, PT, PT, 0x8, 0x0 ;  /* 0x000000000000781c */ /* 0x000fda0003f0e170 */
.L_x_17:
[----:B------:R-:W-:Y:S05]  /*4ec0*/  @P0 BRA `(.L_x_9) ;  /* 0x0000002800ec0947 */ /* 0x000fea0003800000 */
[----:B------:R-:W-:Y:S01]  /*4ed0*/  ULDC.64 UR6, c[0x0][0x588] ;  /* 0x0001620000067ab9 */ /* 0x000fe20000000a00 */
[----:B------:R-:W-:Y:S01]  /*4ee0*/  ISETP.NE.U32.AND P1, PT, R110, RZ, PT ;  /* 0x000000ff6e00720c */ /* 0x000fe20003f25070 */
[----:B------:R-:W-:-:S04]  /*4ef0*/  DEPBAR.LE SB0, 0x0 ;  /* 0x000080000000791a */ /* 0x000fc80000000000 */
[----:B------:R-:W-:Y:S01]  /*4f00*/  ISETP.NE.U32.AND P0, PT, RZ, UR6, PT ;  /* 0x00000006ff007c0c */ /* 0x000fe2000bf05070 */
[----:B------:R-:W-:Y:S01]  /*4f10*/  BSSY B0, `(.L_x_92) ;  /* 0x0000015000007945 */ /* 0x000fe20003800000 */
[----:B------:R-:W-:Y:S02]  /*4f20*/  ISETP.NE.AND.EX P1, PT, R111, RZ, PT, P1 ;  /* 0x000000ff6f00720c */ /* 0x000fe40003f25310 */
[----:B------:R-:W-:-:S13]  /*4f30*/  ISETP.NE.AND.EX P0, PT, RZ, UR7, PT, P0 ;  /* 0x00000007ff007c0c */ /* 0x000fda000bf05300 */
[----:B------:R-:W-:Y:S05]  /*4f40*/  @P0 BRA P1, `(.L_x_93) ;  /* 0x0000000000440947 */ /* 0x000fea0000800000 */
[----:B------:R-:W-:-:S04]  /*4f50*/  ISETP.NE.U32.AND P0, PT, R110, RZ, PT ;  /* 0x000000ff6e00720c */ /* 0x000fc80003f05070 */
[----:B------:R-:W-:-:S13]  /*4f60*/  ISETP.NE.AND.EX P0, PT, R111, RZ, PT, P0 ;  /* 0x000000ff6f00720c */ /* 0x000fda0003f05300 */
[----:B------:R-:W-:Y:S05]  /*4f70*/  @!P0 BRA `(.L_x_94) ;  /* 0x00000000002c8947 */ /* 0x000fea0003800000 */
[----:B------:R-:W-:-:S13]  /*4f80*/  LOP3.LUT P0, RZ, R88, 0xff, RZ, 0xc0, !PT ;  /* 0x000000ff58ff7812 */ /* 0x000fda000780c0ff */
[----:B------:R-:W-:Y:S05]  /*4f90*/  @!P0 BRA `(.L_x_95) ;  /* 0x0000000000108947 */ /* 0x000fea0003800000 */
[----:B-----5:R-:W-:-:S13]  /*4fa0*/  FSETP.NEU.AND P0, PT, R89, RZ, PT ;  /* 0x000000ff5900720b */ /* 0x020fda0003f0d000 */
[----:B------:R-:W-:Y:S05]  /*4fb0*/  @!P0 BREAK B0 ;  /* 0x0000000000008942 */ /* 0x000fea0003800000 */
[----:B------:R-:W-:Y:S05]  /*4fc0*/  @P0 BRA `(.L_x_93) ;  /* 0x0000000000240947 */ /* 0x000fea0003800000 */
[----:B------:R-:W-:Y:S05]  /*4fd0*/  BRA `(.L_x_9) ;  /* 0x0000002800a87947 */ /* 0x000fea0003800000 */
.L_x_95:
[----:B------:R-:W-:-:S04]  /*4fe0*/  ISETP.NE.U32.AND P0, PT, RZ, UR6, PT ;  /* 0x00000006ff007c0c */ /* 0x000fc8000bf05070 */
[----:B------:R-:W-:-:S13]  /*4ff0*/  ISETP.NE.AND.EX P0, PT, RZ, UR7, PT, P0 ;  /* 0x00000007ff007c0c */ /* 0x000fda000bf05300 */
[----:B------:R-:W-:Y:S05]  /*5000*/  @!P0 BREAK B0 ;  /* 0x0000000000008942 */ /* 0x000fea0003800000 */
[----:B------:R-:W-:Y:S05]  /*5010*/  @P0 BRA `(.L_x_93) ;  /* 0x0000000000100947 */ /* 0x000fea0003800000 */
[----:B------:R-:W-:Y:S05]  /*5020*/  BRA `(.L_x_9) ;  /* 0x0000002800947947 */ /* 0x000fea0003800000 */
.L_x_94:
[----:B-----5:R-:W-:-:S13]  /*5030*/  FSETP.NEU.AND P0, PT, R89, RZ, PT ;  /* 0x000000ff5900720b */ /* 0x020fda0003f0d000 */
[----:B------:R-:W-:Y:S05]  /*5040*/  @!P0 BREAK B0 ;  /* 0x0000000000008942 */ /* 0x000fea0003800000 */
[----:B------:R-:W-:Y:S05]  /*5050*/  @!P0 BRA `(.L_x_9) ;  /* 0x0000002800888947 */ /* 0x000fea0003800000 */
.L_x_93:
[----:B------:R-:W-:Y:S05]  /*5060*/  BSYNC B0 ;  /* 0x0000000000007941 */ /* 0x000fea0003800000 */
.L_x_92:
[----:B------:R-:W-:-:S04]  /*5070*/  LOP3.LUT R18, R18, 0x1, RZ, 0xfc, !PT ;  /* 0x0000000112127812 */ /* 0x000fc800078efcff */
[----:B------:R-:W-:-:S13]  /*5080*/  ISETP.NE.AND P0, PT, R18, 0x3, PT ;  /* 0x000000031200780c */ /* 0x000fda0003f05270 */
[----:B------:R-:W-:Y:S05]  /*5090*/  @!P0 BRA `(.L_x_96) ;  /* 0x0000000000048947 */ /* 0x000fea0003800000 */
[----:B------:R-:W-:Y:S01]  /*50a0*/  BPT.TRAP 0x1 ;  /* 0x000000040000795c */ /* 0x000fe20000300000 */
.L_x_96:
[----:B------:R-:W3:Y:S01]  /*50b0*/  S2UR UR5, SR_CgaCtaId ;  /* 0x00000000000579c3 */ /* 0x000ee20000008800 */
[----:B------:R-:W-:Y:S02]  /*50c0*/  UMOV UR4, 0x400 ;  /* 0x0000040000047882 */ /* 0x000fe40000000000 */
[----:B---3--:R-:W-:-:S04]  /*50d0*/  ULEA UR4, UR5, UR4, 0x18 ;  /* 0x0000000405047291 */ /* 0x008fc8000f8ec03f */
[----:B------:R-:W-:-:S04]  /*50e0*/  ULEA UR4, UR39, UR4, 0x3 ;  /* 0x0000000427047291 */ /* 0x000fc8000f8e183f */
[----:B------:R-:W-:-:S04]  /*50f0*/  UIADD3 UR4, UR4, 0x80, URZ ;  /* 0x0000008004047890 */ /* 0x000fc8000fffe03f */
[----:B------:R-:W-:-:S09]  /*5100*/  UPRMT UR4, UR5, 0x654, UR4 ;  /* 0x0000065405047896 */ /* 0x000fd20008000004 */
[----:B------:R-:W-:Y:S01]  /*5110*/  SYNCS.ARRIVE.TRANS64.RED.A1T0 RZ, [UR4], RZ ;  /* 0x000000ffffff79a7 */ /* 0x000fe20008100404 */
[----:B------:R-:W-:Y:S05]  /*5120*/  BRA `(.L_x_9) ;  /* 0x0000002800547947 */ /* 0x000fea0003800000 */
.L_x_8:
[----:B------:R-:W-:Y:S01]  /*5130*/  ULDC.64 UR4, c[0x0][0x8f8] ;  /* 0x00023e0000047ab9 */ /* 0x000fe20000000a00 */
[----:B------:R-:W-:Y:S01]  /*5140*/  PRMT R11, RZ, 0x7610, R11 ;  /* 0x00007610ff0b7816 */ /* 0x000fe2000000000b */
[----:B------:R-:W-:Y:S01]  /*5150*/  IMAD.MOV.U32 R20, RZ, RZ, -0x1 ;  /* 0xffffffffff147424 */ /* 0x000fe200078e00ff */
[----:B------:R-:W-:Y:S01]  /*5160*/  ISETP.GE.U32.AND P0, PT, R16, UR4, PT ;  /* 0x0000000410007c0c */ /* 0x000fe2000bf06070 */
[----:B------:R-:W-:Y:S01]  /*5170*/  IMAD.MOV.U32 R7, RZ, RZ, -0x1 ;  /* 0xffffffffff077424 */ /* 0x000fe200078e00ff */
[----:B------:R-:W-:Y:S02]  /*5180*/  MOV R21, 0xffffffff ;  /* 0xffffffff00157802 */ /* 0x000fe40000000f00 */
[----:B------:R-:W-:-:S13]  /*5190*/  ISETP.GE.U32.AND.EX P0, PT, R17, UR5, PT, P0 ;  /* 0x0000000511007c0c */ /* 0x000fda000bf06100 */
        /* <DEDUP_REMOVED lines=19> */
.L_x_98:
[-CC-:B------:R-:W-:Y:S01]  /*52d0*/  SHF.R.U64 R22, R20, R24.reuse, R21.reuse ;  /* 0x0000001814167219 */ /* 0x180fe20000001215 */
[----:B------:R-:W1:Y:S01]  /*52e0*/  LDC R28, c[0x0][0x8c0] ;  /* 0x00023000ff1c7b82 */ /* 0x000e620000000800 */
[----:B------:R-:W-:Y:S01]  /*52f0*/  SHF.R.U32.HI R7, RZ, R24, R21 ;  /* 0x00000018ff077219 */ /* 0x000fe20000011615 */
[----:B------:R-:W-:Y:S01]  /*5300*/  ULDC UR4, c[0x0][0x150] ;  /* 0x0000540000047ab9 */ /* 0x000fe20000000800 */
[----:B------:R-:W-:-:S05]  /*5310*/  IADD3 R9, P0, RZ, -R22, RZ ;  /* 0x80000016ff097210 */ /* 0x000fca0007f1e0ff */
[----:B------:R-:W2:Y:S01]  /*5320*/  LDC.64 R32, c[0x0][0x8e8] ;  /* 0x00023a00ff207b82 */ /* 0x000ea20000000a00 */
[----:B------:R-:W-:Y:S02]  /*5330*/  IMAD.X R7, RZ, RZ, ~R7, P0 ;  /* 0x000000ffff077224 */ /* 0x000fe400000e0e07 */
[----:B------:R-:W-:-:S04]  /*5340*/  IMAD.WIDE.U32 R12, R9, R26, R16 ;  /* 0x0000001a090c7225 */ /* 0x000fc800078e0010 */
[----:B------:R-:W-:Y:S01]  /*5350*/  IMAD R14, R7, R26, RZ ;  /* 0x0000001a070e7224 */ /* 0x000fe200078e02ff */
[----:B------:R-:W3:Y:S03]  /*5360*/  LDC R30, c[0x0][0x8b0] ;  /* 0x00022c00ff1e7b82 */ /* 0x000ee60000000800 */
[----:B------:R-:W-:Y:S01]  /*5370*/  IMAD R7, R9, R27, R14 ;  /* 0x0000001b09077224 */ /* 0x000fe200078e020e */
[----:B------:R-:W-:Y:S01]  /*5380*/  I2FP.F32.U32 R9, R8 ;  /* 0x0000000800097245 */ /* 0x000fe20000201000 */
[----:B------:R-:W-:Y:S02]  /*5390*/  IMAD.MOV.U32 R14, RZ, RZ, -0x1 ;  /* 0xffffffffff0e7424 */ /* 0x000fe400078e00ff */
[----:B------:R-:W-:Y:S01]  /*53a0*/  IMAD.IADD R7, R13, 0x1, R7 ;  /* 0x000000010d077824 */ /* 0x000fe200078e0207 */
[----:B------:R-:W4:Y:S01]  /*53b0*/  LDC R11, c[0x0][0x144] ;  /* 0x00005100ff0b7b82 */ /* 0x000f220000000800 */
[----:B------:R-:W-:Y:S01]  /*53c0*/  FMUL R9, R9, UR4 ;  /* 0x0000000409097c20 */ /* 0x000fe20008400000 */
[----:B------:R-:W-:-:S02]  /*53d0*/  ULDC UR4, c[0x0][0x154] ;  /* 0x0000550000047ab9 */ /* 0x000fc40000000800 */
[--C-:B-1----:R-:W-:Y:S02]  /*53e0*/  SHF.R.U64 R20, R12, R28, R7.reuse ;  /* 0x0000001c0c147219 */ /* 0x102fe40000001207 */
[----:B------:R-:W-:Y:S01]  /*53f0*/  I2FP.F32.U32 R12, R10 ;  /* 0x0000000a000c7245 */ /* 0x000fe20000201000 */
[----:B------:R-:W1:Y:S01]  /*5400*/  F2I.U32.TRUNC.NTZ R9, R9 ;  /* 0x0000000900097305 */ /* 0x000e62000020f000 */
[----:B------:R-:W4:Y:S01]  /*5410*/  LDC R23, c[0x0][0x148] ;  /* 0x00005200ff177b82 */ /* 0x000f220000000800 */
[----:B--2---:R-:W-:Y:S02]  /*5420*/  ISETP.NE.U32.AND P0, PT, R32, RZ, PT ;  /* 0x000000ff2000720c */ /* 0x004fe40003f05070 */
[----:B------:R-:W-:Y:S01]  /*5430*/  FMUL R13, R12, UR4 ;  /* 0x000000040c0d7c20 */ /* 0x000fe20008400000 */
[----:B------:R-:W-:Y:S01]  /*5440*/  SHF.R.U32.HI R7, RZ, R28, R7 ;  /* 0x0000001cff077219 */ /* 0x000fe20000011607 */
[----:B------:R-:W-:Y:S01]  /*5450*/  ULDC UR4, c[0x0][0x900] ;  /* 0x0002400000047ab9 */ /* 0x000fe20000000800 */
[----:B------:R-:W-:Y:S01]  /*5460*/  ISETP.NE.AND.EX P0, PT, R33, RZ, PT, P0 ;  /* 0x000000ff2100720c */ /* 0x000fe20003f05300 */
[----:B------:R2:W2:Y:S01]  /*5470*/  F2I.U32.TRUNC.NTZ R21, R13 ;  /* 0x0000000d00157305 */ /* 0x0004a2000020f000 */
[----:B------:R-:W2:Y:S01]  /*5480*/  LDC R25, c[0x0][0x8a8] ;  /* 0x00022a00ff197b82 */ /* 0x000ea20000000800 */
[----:B---3--:R-:W-:-:S02]  /*5490*/  SHF.R.U64 R24, R20, R30, R7 ;  /* 0x0000001e14187219 */ /* 0x008fc40000001207 */
[----:B------:R-:W-:Y:S02]  /*54a0*/  SHF.R.U32.HI R7, RZ, R30, R7 ;  /* 0x0000001eff077219 */ /* 0x000fe40000011607 */
[----:B------:R-:W-:Y:S01]  /*54b0*/  SHF.L.U32 R30, R14, UR4, RZ ;  /* 0x000000040e1e7c19 */ /* 0x000fe200080006ff */
[----:B-1----:R-:W-:Y:S01]  /*54c0*/  IMAD.MOV R12, RZ, RZ, -R9 ;  /* 0x000000ffff0c7224 */ /* 0x002fe200078e0a09 */
[--C-:B------:R-:W-:Y:S01]  /*54d0*/  SHF.R.U64 R26, R24, UR4, R7.reuse ;  /* 0x00000004181a7c19 */ /* 0x100fe20008001207 */
[----:B------:R-:W1:Y:S01]  /*54e0*/  LDC R27, c[0x0][0x8f0] ;  /* 0x00023c00ff1b7b82 */ /* 0x000e620000000800 */
[----:B------:R-:W-:Y:S01]  /*54f0*/  SHF.R.U32.HI R9, RZ, UR4, R7 ;  /* 0x00000004ff097c19 */ /* 0x000fe20008011607 */
[----:B----4-:R-:W-:Y:S01]  /*5500*/  IMAD R28, R11, R12, R8 ;  /* 0x0000000c0b1c7224 */ /* 0x010fe200078e0208 */
[----:B------:R-:W-:-:S05]  /*5510*/  MOV R8, R26 ;  /* 0x0000001a00087202 */ /* 0x000fca0000000f00 */
[----:B------:R-:W3:Y:S08]  /*5520*/  LDC R29, c[0x0][0x8e0] ;  /* 0x00023800ff1d7b82 */ /* 0x000ef00000000800 */
[----:B------:R-:W4:Y:S01]  /*5530*/  LDC R31, c[0x0][0x8b8] ;  /* 0x00022e00ff1f7b82 */ /* 0x000f220000000800 */
[----:B------:R-:W-:Y:S05]  /*5540*/  @!P0 BRA `(.L_x_99) ;  /* 0x0000000000288947 */ /* 0x000fea0003800000 */
[----:B------:R-:W5:Y:S02]  /*5550*/  LDC R7, c[0x0][0x8f4] ;  /* 0x00023d00ff077b82 */ /* 0x000f640000000800 */
[----:B-----5:R-:W-:-:S05]  /*5560*/  IADD3 R7, P0, R26, R7, RZ ;  /* 0x000000071a077210 */ /* 0x020fca0007f1e0ff */
[----:B------:R-:W-:-:S04]  /*5570*/  IMAD.X R11, RZ, RZ, R9, P0 ;  /* 0x000000ffff0b7224 */ /* 0x000fc800000e0609 */
[----:B------:R-:W-:-:S04]  /*5580*/  IMAD.WIDE.U32 R8, R11, R32, RZ ;  /* 0x000000200b087225 */ /* 0x000fc800078e00ff */
[----:B--2---:R-:W-:-:S04]  /*5590*/  IMAD.WIDE.U32 R12, P0, R7, R33, R8 ;  /* 0x00000021070c7225 */ /* 0x004fc80007800008 */
[----:B------:R-:W-:-:S04]  /*55a0*/  IMAD.WIDE.U32 R8, R7, R32, RZ ;  /* 0x0000002007087225 */ /* 0x000fc800078e00ff */
[----:B------:R-:W-:Y:S01]  /*55b0*/  IMAD.X R15, RZ, RZ, RZ, P0 ;  /* 0x000000ffff0f7224 */ /* 0x000fe200000e06ff */
[----:B------:R-:W-:Y:S01]  /*55c0*/  IADD3 RZ, P0, R9, R12, RZ ;  /* 0x0000000c09ff7210 */ /* 0x000fe20007f1e0ff */
[----:B------:R-:W-:-:S04]  /*55d0*/  IMAD.MOV.U32 R14, RZ, RZ, R13 ;  /* 0x000000ffff0e7224 */ /* 0x000fc800078e000d */
[----:B------:R-:W-:-:S08]  /*55e0*/  IMAD.WIDE.U32.X R8, R11, R33, R14, P0 ;  /* 0x000000210b087225 */ /* 0x000fd000000e040e */
.L_x_99:
[----:B------:R-:W-:Y:S01]  /*55f0*/  ISETP.NE.AND P0, PT, R2, 0x1, PT ;  /* 0x000000010200780c */ /* 0x000fe20003f05270 */
[----:B------:R-:W-:Y:S01]  /*5600*/  USHF.L.U32 UR4, UR37, UR4, URZ ;  /* 0x0000000425047299 */ /* 0x000fe2000800063f */
[----:B------:R-:W-:Y:S01]  /*5610*/  LOP3.LUT R7, RZ, R30, RZ, 0x33, !PT ;  /* 0x0000001eff077212 */ /* 0x000fe200078e33ff */
[----:B--2---:R-:W-:Y:S01]  /*5620*/  IMAD.MOV R21, RZ, RZ, -R21 ;  /* 0x000000ffff157224 */ /* 0x004fe200078e0a15 */
[----:B-1----:R-:W-:Y:S01]  /*5630*/  SHF.R.U64 R8, R8, R27, R9 ;  /* 0x0000001b08087219 */ /* 0x002fe20000001209 */
[----:B------:R-:W-:Y:S01]  /*5640*/  VIADD R11, R25, 0xffffffff ;  /* 0xffffffff190b7836 */ /* 0x000fe20000000000 */
[----:B------:R-:W-:Y:S02]  /*5650*/  LOP3.LUT R7, R24, R7, RZ, 0xc0, !PT ;  /* 0x0000000718077212 */ /* 0x000fe400078ec0ff */
[----:B------:R-:W-:-:S05]  /*5660*/  IADD3 R9, -R8, RZ, RZ ;  /* 0x000000ff08097210 */ /* 0x000fca0007ffe1ff */
[----:B------:R-:W-:Y:S02]  /*5670*/  @P0 IMAD R28, R23, R21, R10 ;  /* 0x00000015171c0224 */ /* 0x000fe400078e020a */
[----:B------:R-:W-:Y:S01]  /*5680*/  IMAD R21, R8, UR4, R7 ;  /* 0x0000000408157c24 */ /* 0x000fe2000f8e0207 */
[----:B------:R-:W-:Y:S01]  /*5690*/  LOP3.LUT R8, R20, R11, RZ, 0xc0, !PT ;  /* 0x0000000b14087212 */ /* 0x000fe200078ec0ff */
[----:B---3--:R-:W-:Y:S02]  /*56a0*/  IMAD R7, R9, R29, R26 ;  /* 0x0000001d09077224 */ /* 0x008fe400078e021a */
[----:B----4-:R-:W-:Y:S02]  /*56b0*/  IMAD R21, R21, R31, R28 ;  /* 0x0000001f15157224 */ /* 0x010fe400078e021c */
[----:B------:R-:W-:Y:S02]  /*56c0*/  IMAD R8, R7, R25, R8 ;  /* 0x0000001907087224 */ /* 0x000fe400078e0208 */
[----:B------:R-:W-:-:S02]  /*56d0*/  IMAD.MOV.U32 R11, RZ, RZ, 0x1 ;  /* 0x00000001ff0b7424 */ /* 0x000fc400078e00ff */
[----:B------:R-:W-:Y:S01]  /*56e0*/  IMAD.MOV.U32 R7, RZ, RZ, R22 ;  /* 0x000000ffff077224 */ /* 0x000fe200078e0016 */
[----:B------:R-:W-:Y:S02]  /*56f0*/  SEL R20, R8, R21, !P0 ;  /* 0x0000001508147207 */ /* 0x000fe40004000000 */
[----:B------:R-:W-:-:S07]  /*5700*/  SEL R21, R21, R8, !P0 ;  /* 0x0000000815157207 */ /* 0x000fce0004000000 */
.L_x_97:
[----:B------:R-:W-:-:S08]  /*5710*/  NOP ;  /* 0x0000000000007918 */ /* 0x000fd00000000000 */
[----:B------:R-:W1:-:S00]  /*5720*/  USETMAXREG.DEALLOC.CTAPOOL 0x28 ;  /* 0x00000028000079c8 */ /* 0x000e4000080e0500 */
[----:B-1----:R-:W-:-:S13]  /*5730*/  ISETP.NE.AND P0, PT, R0, 0x1, PT ;  /* 0x000000010000780c */ /* 0x002fda0003f05270 */
[----:B------:R-:W-:Y:S05]  /*5740*/  @!P0 BRA `(.L_x_9) ;  /* 0x0000002000cc8947 */ /* 0x000fea0003800000 */
[----:B------:R-:W-:Y:S05]  /*5750*/  @!P3 BRA `(.L_x_100) ;  /* 0x0000001000b0b947 */ /* 0x000fea0003800000 */
[----:B------:R-:W-:-:S04]  /*5760*/  PRMT R3, R6, 0x9910, RZ ;  /* 0x0000991006037816 */ /* 0x000fc800000000ff */
[----:B------:R-:W-:-:S04]  /*5770*/  ISETP.NE.AND P0, PT, R3, RZ, PT ;  /* 0x000000ff0300720c */ /* 0x000fc80003f05270 */
[----:B------:R-:W-:-:S13]  /*5780*/  ISETP.NE.OR P0, PT, R0, 0x2, !P0 ;  /* 0x000000020000780c */ /* 0x000fda0004705670 */
[----:B------:R-:W-:Y:S05]  /*5790*/  @P0 BRA `(.L_x_9) ;  /* 0x0000002000b80947 */ /* 0x000fea0003800000 */
[----:B------:R-:W-:-:S13]  /*57a0*/  LOP3.LUT P1, RZ, R11, 0xff, RZ, 0xc0, !PT ;  /* 0x000000ff0bff7812 */ /* 0x000fda000782c0ff */
[----:B------:R-:W-:Y:S05]  /*57b0*/  @!P1 BRA `(.L_x_101) ;  /* 0x0000000000189947 */ /* 0x000fea0003800000 */
[----:B------:R-:W-:Y:S01]  /*57c0*/  UMOV UR4, 0x400 ;  /* 0x0000040000047882 */ /* 0x000fe20000000000 */
[----:B------:R-:W-:Y:S01]  /*57d0*/  IMAD.MOV.U32 R0, RZ, RZ, RZ ;  /* 0x000000ffff007224 */ /* 0x000fe200078e00ff */
[----:B------:R-:W-:-:S04]  /*57e0*/  ULEA UR4, UR36, UR4, 0x18 ;  /* 0x0000000424047291 */ /* 0x000fc8000f8ec03f */
[----:B------:R-:W-:-:S05]  /*57f0*/  SHF.L.U32 R0, R0, 0x1f, RZ ;  /* 0x0000001f00007819 */ /* 0x000fca00000006ff */
[----:B------:R-:W1:Y:S02]  /*5800*/  SYNCS.PHASECHK.TRANS64.TRYWAIT P0, [UR4+0xa8], R0 ;  /* 0x0000a800ff0075a7 */ /* 0x000e640008000144 */
[----:B-1----:R-:W-:Y:S05]  /*5810*/  @!P0 BRA `(.L_x_102) ;  /* 0x0000002400208947 */ /* 0x002fea0003800000 */
.L_x_101:
[----:B------:R-:W-:Y:S01]  /*5820*/  PRMT R9, RZ, 0x7610, R9 ;  /* 0x00007610ff097816 */ /* 0x000fe20000000009 */
[----:B------:R-:W-:Y:S06]  /*5830*/  @P2 BRA `(.L_x_103) ;  /* 0x0000000000242947 */ /* 0x000fec0003800000 */
[----:B------:R-:W-:Y:S02]  /*5840*/  ULDC.64 UR4, c[0x0][0x588] ;  /* 0x0001620000047ab9 */ /* 0x000fe40000000a00 */
[----:B------:R-:W-:-:S04]  /*5850*/  ISETP.NE.U32.AND P0, PT, RZ, UR4, PT ;  /* 0x00000004ff007c0c */ /* 0x000fc8000bf05070 */
[----:B------:R-:W-:-:S13]  /*5860*/  ISETP.NE.AND.EX P0, PT, RZ, UR5, PT, P0 ;  /* 0x00000005ff007c0c */ /* 0x000fda000bf05300 */
[----:B------:R-:W-:Y:S05]  /*5870*/  @!P0 BRA `(.L_x_104) ;  /* 0x00000000000c8947 */ /* 0x000fea0003800000 */
[----:B------:R3:W5:Y:S01]  /*5880*/  LDG.E R11, desc[UR54][R4.64] ;  /* 0x00000036040b7981 */ /* 0x000762000c1e1900 */
[----:B------:R-:W-:Y:S01]  /*5890*/  IMAD.MOV.U32 R9, RZ, RZ, 0x1 ;  /* 0x00000001ff097424 */ /* 0x000fe200078e00ff */
[----:B------:R-:W-:Y:S06]  /*58a0*/  BRA `(.L_x_103) ;  /* 0x0000000000087947 */ /* 0x000fec0003800000 */
.L_x_104:
[----:B------:R-:W2:Y:S01]  /*58b0*/  LDC R11, c[0x0][0x580] ;  /* 0x00016000ff0b7b82 */ /* 0x000ea20000000800 */
[----:B------:R-:W-:-:S07]  /*58c0*/  IMAD.MOV.U32 R9, RZ, RZ, 0x1 ;  /* 0x00000001ff097424 */ /* 0x000fce00078e00ff */
.L_x_103:
[----:B-1----:R-:W-:Y:S01]  /*58d0*/  MOV R0, 0x1 ;  /* 0x0000000100007802 */ /* 0x002fe20000000f00 */
[----:B------:R-:W-:Y:S06]  /*58e0*/  @!P1 BRA `(.L_x_105) ;  /* 0x0000000c00dc9947 */ /* 0x000fec0003800000 */
[----:B------:R-:W1:Y:S01]  /*58f0*/  LDC R3, c[0x0][0x8a8] ;  /* 0x00022a00ff037b82 */ /* 0x000e620000000800 */
[----:B------:R-:W-:Y:S01]  /*5900*/  IMAD.MOV.U32 R0, RZ, RZ, -0x1 ;  /* 0xffffffffff007424 */ /* 0x000fe200078e00ff */
[----:B------:R-:W-:Y:S01]  /*5910*/  ULDC UR4, c[0x0][0x900] ;  /* 0x0002400000047ab9 */ /* 0x000fe20000000800 */
[----:B------:R-:W-:Y:S01]  /*5920*/  LOP3.LUT R10, R18, 0x2, RZ, 0xfc, !PT ;  /* 0x00000002120a7812 */ /* 0x000fe200078efcff */
[----:B------:R-:W-:Y:S01]  /*5930*/  ULDC.64 UR6, c[0x0][0x198] ;  /* 0x0000660000067ab9 */ /* 0x000fe20000000a00 */
[----:B------:R-:W-:Y:S02]  /*5940*/  USHF.L.U32 UR13, UR37, UR4, URZ ;  /* 0x00000004250d7299 */ /* 0x000fe4000800063f */
[----:B------:R-:W-:Y:S01]  /*5950*/  SHF.L.U32 R8, R0, UR4, RZ ;  /* 0x0000000400087c19 */ /* 0x000fe200080006ff */
[----:B------:R-:W-:Y:S01]  /*5960*/  IMAD.MOV.U32 R0, RZ, RZ, 0x1 ;  /* 0x00000001ff007424 */ /* 0x000fe200078e00ff */
[----:B------:R-:W-:Y:S01]  /*5970*/  ULDC.64 UR14, c[0x0][0x588] ;  /* 0x00016200000e7ab9 */ /* 0x000fe20000000a00 */
[----:B------:R-:W-:Y:S01]  /*5980*/  ULDC.64 UR22, c[0x0][0x8f8] ;  /* 0x00023e0000167ab9 */ /* 0x000fe20000000a00 */
[----:B------:R-:W-:Y:S01]  /*5990*/  LOP3.LUT R8, RZ, R8, RZ, 0x33, !PT ;  /* 0x00000008ff087212 */ /* 0x000fe200078e33ff */
[----:B------:R-:W-:Y:S01]  /*59a0*/  ULDC.64 UR24, c[0x0][0x590] ;  /* 0x0001640000187ab9 */ /* 0x000fe20000000a00 */
[----:B-1----:R-:W-:-:S07]  /*59b0*/  VIADD R3, R3, 0xffffffff ;  /* 0xffffffff03037836 */ /* 0x002fce0000000000 */
.L_x_137:
[----:B------:R-:W-:Y:S02]  /*59c0*/  ISETP.NE.U32.AND P0, PT, RZ, UR24, PT ;  /* 0x00000018ff007c0c */ /* 0x000fe4000bf05070 */
[----:B------:R-:W-:Y:S02]  /*59d0*/  R2UR UR19, R21 ;  /* 0x00000000151372ca */ /* 0x000fe400000e0000 */
[----:B------:R-:W-:Y:S02]  /*59e0*/  R2UR UR18, R20 ;  /* 0x00000000141272ca */ /* 0x000fe400000e0000 */
[----:B------:R-:W-:-:S09]  /*59f0*/  ISETP.NE.AND.EX P0, PT, RZ, UR25, PT, P0 ;  /* 0x00000019ff007c0c */ /* 0x000fd2000bf05300 */
[----:B------:R-:W-:Y:S02]  /*5a00*/  USHF.L.U32 UR19, UR19, 0x7, URZ ;  /* 0x0000000713137899 */ /* 0x000fe4000800063f */
[----:B------:R-:W-:Y:S02]  /*5a10*/  USHF.L.U32 UR18, UR18, 0x7, URZ ;  /* 0x0000000712127899 */ /* 0x000fe4000800063f */
[----:B--2-4-:R-:W-:Y:S10]  /*5a20*/  @!P0 BRA `(.L_x_106) ;  /* 0x00000000002c8947 */ /* 0x014ff40003800000 */
[----:B------:R-:W-:-:S04]  /*5a30*/  ISETP.NE.U32.AND P1, PT, RZ, UR14, PT ;  /* 0x0000000eff007c0c */ /* 0x000fc8000bf25070 */
[----:B------:R-:W-:-:S13]  /*5a40*/  ISETP.NE.AND.EX P1, PT, RZ, UR15, PT, P1 ;  /* 0x0000000fff007c0c */ /* 0x000fda000bf25310 */
[----:B------:R-:W-:Y:S05]  /*5a50*/  @!P1 BRA `(.L_x_107) ;  /* 0x0000000000189947 */ /* 0x000fea0003800000 */
[----:B---3--:R-:W1:Y:S01]  /*5a60*/  LDC.64 R4, c[0x0][0x588] ;  /* 0x00016200ff047b82 */ /* 0x008e620000000a00 */
[----:B------:R-:W-:-:S04]  /*5a70*/  IMAD R9, R7, UR24, RZ ;  /* 0x0000001807097c24 */ /* 0x000fc8000f8e02ff */
[----:B-1----:R-:W-:-:S05]  /*5a80*/  IMAD.WIDE R4, R9, 0x4, R4 ;  /* 0x0000000409047825 */ /* 0x002fca00078e0204 */
[----:B--2--5:R4:W5:Y:S01]  /*5a90*/  LDG.E R11, desc[UR54][R4.64] ;  /* 0x00000036040b7981 */ /* 0x024962000c1e1900 */
[----:B------:R-:W-:Y:S01]  /*5aa0*/  IMAD.MOV.U32 R9, RZ, RZ, 0x1 ;  /* 0x00000001ff097424 */ /* 0x000fe200078e00ff */
[----:B------:R-:W-:Y:S06]  /*5ab0*/  BRA `(.L_x_106) ;  /* 0x0000000000087947 */ /* 0x000fec0003800000 */
.L_x_107:
[----:B--2--5:R-:W1:Y:S01]  /*5ac0*/  LDC R11, c[0x0][0x580] ;  /* 0x00016000ff0b7b82 */ /* 0x024e620000000800 */
[----:B------:R-:W-:-:S07]  /*5ad0*/  IMAD.MOV.U32 R9, RZ, RZ, 0x1 ;  /* 0x00000001ff097424 */ /* 0x000fce00078e00ff */
.L_x_106:
[----:B------:R-:W-:Y:S05]  /*5ae0*/  @!P0 BRA `(.L_x_108) ;  /* 0x00000000001c8947 */ /* 0x000fea0003800000 */
[----:B------:R-:W-:-:S13]  /*5af0*/  LOP3.LUT P2, RZ, R9, 0xff, RZ, 0xc0, !PT ;  /* 0x000000ff09ff7812 */ /* 0x000fda000784c0ff */
[----:B---34-:R-:W3:Y:S02]  /*5b00*/  @!P2 LDC.64 R4, c[0x0][0x588] ;  /* 0x00016200ff04ab82 */ /* 0x018ee40000000a00 */
[----:B---3--:R-:W-:-:S04]  /*5b10*/  @!P2 ISETP.NE.U32.AND P0, PT, R4, RZ, PT ;  /* 0x000000ff0400a20c */ /* 0x008fc80003f05070 */
[----:B------:R-:W-:Y:S02]  /*5b20*/  @!P2 ISETP.NE.AND.EX P1, PT, R5, RZ, PT, P0 ;  /* 0x000000ff0500a20c */ /* 0x000fe40003f25300 */
[----:B-12--5:R-:W-:Y:S02]  /*5b30*/  @P2 FSETP.EQ.AND P0, PT, R11, RZ, PT ;  /* 0x000000ff0b00220b */ /* 0x026fe40003f02000 */
[----:B------:R-:W-:Y:S01]  /*5b40*/  @!P2 PLOP3.LUT P0, PT, P1, PT, PT, 0x8, 0x0 ;  /* 0x000000000000a81c */ /* 0x000fe20000f0e170 */
[----:B------:R-:W-:-:S12]  /*5b50*/  BRA `(.L_x_109) ;  /* 0x0000000000047947 */ /* 0x000fd80003800000 */
.L_x_108:
[----:B-12--5:R-:W-:-:S13]  /*5b60*/  FSETP.EQ.AND P0, PT, R11, RZ, PT ;  /* 0x000000ff0b00720b */ /* 0x026fda0003f02000 */
.L_x_109:
[----:B------:R-:W-:Y:S02]  /*5b70*/  ISETP.NE.AND P2, PT, R10, 0x3, PT ;  /* 0x000000030a00780c */ /* 0x000fe40003f45270 */
[----:B------:R-:W-:-:S04]  /*5b80*/  ELECT P1, URZ, PT ;  /* 0x00000000003f782f */ /* 0x000fc80003820000 */
[----:B------:R-:W-:-:S07]  /*5b90*/  PLOP3.LUT P0, PT, P1, P0, PT, 0x20, 0x0 ;  /* 0x000000000000781c */ /* 0x000fce0000f00470 */
[----:B------:R-:W-:Y:S06]  /*5ba0*/  @!P2 BRA `(.L_x_110) ;  /* 0x000000000004a947 */ /* 0x000fec0003800000 */
[----:B------:R-:W-:Y:S01]  /*5bb0*/  BPT.TRAP 0x1 ;  /* 0x000000040000795c */ /* 0x000fe20000300000 */
.L_x_110:
[----:B------:R-:W1:Y:S01]  /*5bc0*/  S2UR UR36, SR_CgaCtaId ;  /* 0x00000000002479c3 */ /* 0x000e620000008800 */
[----:B------:R-:W-:Y:S01]  /*5bd0*/  UMOV UR4, 0x400 ;  /* 0x0000040000047882 */ /* 0x000fe20000000000 */
[----:B---34-:R-:W-:Y:S01]  /*5be0*/  SHF.L.U32 R4, R0, 0x1f, RZ ;  /* 0x0000001f00047819 */ /* 0x018fe200000006ff */
[----:B-1----:R-:W-:-:S09]  /*5bf0*/  ULEA UR4, UR36, UR4, 0x18 ;  /* 0x0000000424047291 */ /* 0x002fd2000f8ec03f */
[----:B------:R-:W1:Y:S02]  /*5c00*/  SYNCS.PHASECHK.TRANS64.TRYWAIT P1, [UR4+0x80], R4 ;  /* 0x00008004ff0075a7 */ /* 0x000e640008020144 */
[----:B-1----:R-:W-:Y:S05]  /*5c10*/  @!P1 BRA `(.L_x_111) ;  /* 0x0000002000389947 */ /* 0x002fea0003800000 */
.L_x_171:
[----:B------:R-:W-:Y:S04]  /*5c20*/  BSSY B0, `(.L_x_112) ;  /* 0x000000e000007945 */ /* 0x000fe80003800000 */
[----:B------:R-:W-:Y:S05]  /*5c30*/  @!P0 BRA `(.L_x_113) ;  /* 0x0000000000308947 */ /* 0x000fea0003800000 */
[----:B------:R-:W-:Y:S01]  /*5c40*/  R2UR UR20, R7 ;  /* 0x00000000071472ca */ /* 0x000fe200000e0000 */
[----:B------:R-:W-:Y:S02]  /*5c50*/  UIADD3 UR8, UP0, UR6, 0x3f0, URZ ;  /* 0x000003f006087890 */ /* 0x000fe4000ff1e03f */
[----:B------:R-:W-:Y:S02]  /*5c60*/  UIADD3 UR16, UR4, 0x200, URZ ;  /* 0x0000020004107890 */ /* 0x000fe4000fffe03f */
[----:B------:R-:W-:Y:S02]  /*5c70*/  UIADD3 UR17, UR4, 0x60, URZ ;  /* 0x0000006004117890 */ /* 0x000fe4000fffe03f */
[----:B------:R-:W-:Y:S01]  /*5c80*/  UIADD3.X UR9, URZ, UR7, URZ, UP0, !UPT ;  /* 0x000000073f097290 */ /* 0x000fe200087fe43f */
[----:B------:R-:W-:Y:S01]  /*5c90*/  UMOV UR10, 0x0 ;  /* 0x00000000000a7882 */ /* 0x000fe20000000000 */
[----:B------:R-:W-:-:S07]  /*5ca0*/  UMOV UR11, 0x10000000 ;  /* 0x10000000000b7882 */ /* 0x000fce0000000000 */
[----:B------:R2:W-:Y:S02]  /*5cb0*/  UTMALDG.3D [UR16], [UR8], desc[UR10] ;  /* 0x00000a10080075b4 */ /* 0x0005e40008011000 */
[----:B--2---:R-:W-:Y:S05]  /*5cc0*/  @!P2 BRA `(.L_x_114) ;  /* 0x000000000004a947 */ /* 0x004fea0003800000 */
[----:B------:R-:W-:Y:S01]  /*5cd0*/  BPT.TRAP 0x1 ;  /* 0x000000040000795c */ /* 0x000fe20000300000 */
.L_x_114:
[----:B-1----:R-:W1:Y:S02]  /*5ce0*/  LDC R5, c[0x0][0x800] ;  /* 0x00020000ff057b82 */ /* 0x002e640000000800 */
[----:B-1----:R2:W-:Y:S02]  /*5cf0*/  SYNCS.ARRIVE.TRANS64.RED.A0TR RZ, [UR4+0x60], R5 ;  /* 0x00006005ffff79a7 */ /* 0x0025e40008300404 */
.L_x_113:
[----:B------:R-:W-:Y:S05]  /*5d00*/  BSYNC B0 ;  /* 0x0000000000007941 */ /* 0x000fea0003800000 */
.L_x_112:
[----:B------:R-:W-:Y:S05]  /*5d10*/  @!P2 BRA `(.L_x_115) ;  /* 0x000000000004a947 */ /* 0x000fea0003800000 */
[----:B------:R-:W-:Y:S01]  /*5d20*/  BPT.TRAP 0x1 ;  /* 0x000000040000795c */ /* 0x000fe20000300000 */
.L_x_115:
[----:B------:R-:W-:-:S04]  /*5d30*/  UIADD3 UR5, UR4, 0x60, URZ ;  /* 0x0000006004057890 */ /* 0x000fc8000fffe03f */
[----:B------:R-:W-:-:S09]  /*5d40*/  UPRMT UR5, UR36, 0x654, UR5 ;  /* 0x0000065424057896 */ /* 0x000fd20008000005 */
[----:B------:R-:W-:Y:S01]  /*5d50*/  SYNCS.ARRIVE.TRANS64.RED.A1T0 RZ, [UR5], RZ ;  /* 0x000000ffffff79a7 */ /* 0x000fe20008100405 */
[----:B------:R-:W-:Y:S05]  /*5d60*/  @!P2 BRA `(.L_x_116) ;  /* 0x000000000004a947 */ /* 0x000fea0003800000 */
[----:B------:R-:W-:Y:S01]  /*5d70*/  BPT.TRAP 0x1 ;  /* 0x000000040000795c */ /* 0x000fe20000300000 */
.L_x_116:
[----:B------:R-:W3:Y:S02]  /*5d80*/  SYNCS.PHASECHK.TRANS64.TRYWAIT P1, [UR4+0x88], R4 ;  /* 0x00008804ff0075a7 */ /* 0x000ee40008020144 */
[----:B---3--:R-:W-:Y:S05]  /*5d90*/  @!P1 BRA `(.L_x_117) ;  /* 0x0000001c00f09947 */ /* 0x008fea0003800000 */
.L_x_172:
[----:B------:R-:W-:Y:S04]  /*5da0*/  BSSY B0, `(.L_x_118) ;  /* 0x0000010000007945 */ /* 0x000fe80003800000 */
[----:B------:R-:W-:Y:S05]  /*5db0*/  @!P0 BRA `(.L_x_119) ;  /* 0x0000000000388947 */ /* 0x000fea0003800000 */
[----:B------:R-:W-:Y:S01]  /*5dc0*/  UIADD3 UR16, UP0, UR6, 0x3f0, URZ ;  /* 0x000003f006107890 */ /* 0x000fe2000ff1e03f */
[----:B------:R-:W-:Y:S01]  /*5dd0*/  R2UR UR12, R7 ;  /* 0x00000000070c72ca */ /* 0x000fe200000e0000 */
[----:B------:R-:W-:Y:S02]  /*5de0*/  UIADD3 UR10, UR18, 0x20, URZ ;  /* 0x00000020120a7890 */ /* 0x000fe4000fffe03f */
[----:B------:R-:W-:Y:S02]  /*5df0*/  UIADD3 UR8, UR4, 0x2200, URZ ;  /* 0x0000220004087890 */ /* 0x000fe4000fffe03f */
[----:B------:R-:W-:Y:S02]  /*5e00*/  UIADD3 UR9, UR4, 0x68, URZ ;  /* 0x0000006804097890 */ /* 0x000fe4000fffe03f */
[----:B------:R-:W-:Y:S01]  /*5e10*/  UIADD3.X UR17, URZ, UR7, URZ, UP0, !UPT ;  /* 0x000000073f117290 */ /* 0x000fe200087fe43f */
[----:B------:R-:W-:Y:S01]  /*5e20*/  UMOV UR20, 0x0 ;  /* 0x0000000000147882 */ /* 0x000fe20000000000 */
[----:B------:R-:W-:Y:S01]  /*5e30*/  UMOV UR21, 0x10000000 ;  /* 0x1000000000157882 */ /* 0x000fe20000000000 */
[----:B------:R-:W-:-:S06]  /*5e40*/  UMOV UR11, UR19 ;  /* 0x00000013000b7c82 */ /* 0x000fcc0008000000 */
[----:B------:R3:W-:Y:S02]  /*5e50*/  UTMALDG.3D [UR8], [UR16], desc[UR20] ;  /* 0x00001408100075b4 */ /* 0x0007e40008011000 */
[----:B---3--:R-:W-:Y:S05]  /*5e60*/  @!P2 BRA `(.L_x_120) ;  /* 0x000000000004a947 */ /* 0x008fea0003800000 */
[----:B------:R-:W-:Y:S01]  /*5e70*/  BPT.TRAP 0x1 ;  /* 0x000000040000795c */ /* 0x000fe20000300000 */
.L_x_120:
[----:B-12---:R-:W1:Y:S02]  /*5e80*/  LDC R5, c[0x0][0x800] ;  /* 0x00020000ff057b82 */ /* 0x006e640000000800 */
[----:B-1----:R3:W-:Y:S02]  /*5e90*/  SYNCS.ARRIVE.TRANS64.RED.A0TR RZ, [UR4+0x68], R5 ;  /* 0x00006805ffff79a7 */ /* 0x0027e40008300404 */
.L_x_119:
[----:B------:R-:W-:Y:S05]  /*5ea0*/  BSYNC B0 ;  /* 0x0000000000007941 */ /* 0x000fea0003800000 */
.L_x_118:
[----:B------:R-:W-:Y:S05]  /*5eb0*/  @!P2 BRA `(.L_x_121) ;  /* 0x000000000004a947 */ /* 0x000fea0003800000 */
[----:B------:R-:W-:Y:S01]  /*5ec0*/  BPT.TRAP 0x1 ;  /* 0x000000040000795c */ /* 0x000fe20000300000 */
.L_x_121:
[----:B------:R-:W-:-:S04]  /*5ed0*/  UIADD3 UR5, UR4, 0x68, URZ ;  /* 0x0000006804057890 */ /* 0x000fc8000fffe03f */
[----:B------:R-:W-:-:S09]  /*5ee0*/  UPRMT UR5, UR36, 0x654, UR5 ;  /* 0x0000065424057896 */ /* 0x000fd20008000005 */
[----:B------:R-:W-:Y:S01]  /*5ef0*/  SYNCS.ARRIVE.TRANS64.RED.A1T0 RZ, [UR5], RZ ;  /* 0x000000ffffff79a7 */ /* 0x000fe20008100405 */
[----:B------:R-:W-:Y:S05]  /*5f00*/  @!P2 BRA `(.L_x_122) ;  /* 0x000000000004a947 */ /* 0x000fea0003800000 */
[----:B------:R-:W-:Y:S01]  /*5f10*/  BPT.TRAP 0x1 ;  /* 0x000000040000795c */ /* 0x000fe20000300000 */
.L_x_122:
[----:B------:R-:W4:Y:S02]  /*5f20*/  SYNCS.PHASECHK.TRANS64.TRYWAIT P1, [UR4+0x90], R4 ;  /* 0x00009004ff0075a7 */ /* 0x000f240008020144 */
[----:B----4-:R-:W-:Y:S05]  /*5f30*/  @!P1 BRA `(.L_x_123) ;  /* 0x0000001c00a09947 */ /* 0x010fea0003800000 */
.L_x_173:
        /* <DEDUP_REMOVED lines=12> */
[----:B----4-:R-:W-:Y:S05]  /*6000*/  @!P2 BRA `(.L_x_126) ;  /* 0x000000000004a947 */ /* 0x010fea0003800000 */
[----:B------:R-:W-:Y:S01]  /*6010*/  BPT.TRAP 0x1 ;  /* 0x000000040000795c */ /* 0x000fe20000300000 */
.L_x_126:
[----:B-123--:R-:W1:Y:S02]  /*6020*/  LDC R5, c[0x0][0x800] ;  /* 0x00020000ff057b82 */ /* 0x00ee640000000800 */
[----:B-1----:R4:W-:Y:S02]  /*6030*/  SYNCS.ARRIVE.TRANS64.RED.A0TR RZ, [UR4+0x70], R5 ;  /* 0x00007005ffff79a7 */ /* 0x0029e40008300404 */
.L_x_125:
[----:B------:R-:W-:Y:S05]  /*6040*/  BSYNC B0 ;  /* 0x0000000000007941 */ /* 0x000fea0003800000 */
.L_x_124:
[----:B------:R-:W-:Y:S05]  /*6050*/  @!P2 BRA `(.L_x_127) ;  /* 0x000000000004a947 */ /* 0x000fea0003800000 */
[----:B------:R-:W-:Y:S01]  /*6060*/  BPT.TRAP 0x1 ;  /* 0x000000040000795c */ /* 0x000fe20000300000 */
.L_x_127:
[----:B------:R-:W-:-:S04]  /*6070*/  UIADD3 UR5, UR4, 0x70, URZ ;  /* 0x0000007004057890 */ /* 0x000fc8000fffe03f */
[----:B------:R-:W-:-:S09]  /*6080*/  UPRMT UR5, UR36, 0x654, UR5 ;  /* 0x0000065424057896 */ /* 0x000fd20008000005 */
[----:B------:R-:W-:Y:S01]  /*6090*/  SYNCS.ARRIVE.TRANS64.RED.A1T0 RZ, [UR5], RZ ;  /* 0x000000ffffff79a7 */ /* 0x000fe20008100405 */
[----:B------:R-:W-:Y:S05]  /*60a0*/  @!P2 BRA `(.L_x_128) ;  /* 0x000000000004a947 */ /* 0x000fea0003800000 */
[----:B------:R-:W-:Y:S01]  /*60b0*/  BPT.TRAP 0x1 ;  /* 0x000000040000795c */ /* 0x000fe20000300000 */
.L_x_128:
[----:B------:R-:W5:Y:S02]  /*60c0*/  SYNCS.PHASECHK.TRANS64.TRYWAIT P1, [UR4+0x98], R4 ;  /* 0x00009804ff0075a7 */ /* 0x000f640008020144 */
[----:B-----5:R-:W-:Y:S05]  /*60d0*/  @!P1 BRA `(.L_x_129) ;  /* 0x0000001c00509947 */ /* 0x020fea0003800000 */
.L_x_174:
[----:B------:R-:W-:Y:S04]  /*60e0*/  BSSY B0, `(.L_x_130) ;  /* 0x0000010000007945 */ /* 0x000fe80003800000 */
[----:B------:R-:W-:Y:S05]  /*60f0*/  @!P0 BRA `(.L_x_131) ;  /* 0x0000000000388947 */ /* 0x000fea0003800000 */
[----:B------:R-:W-:Y:S01]  /*6100*/  R2UR UR12, R7 ;  /* 0x00000000070c72ca */ /* 0x000fe200000e0000 */
[----:B------:R-:W-:Y:S02]  /*6110*/  UIADD3 UR16, UP0, UR6, 0x3f0, URZ ;  /* 0x000003f006107890 */ /* 0x000fe4000ff1e03f */
        /* <DEDUP_REMOVED lines=8> */
[----:B-1----:R-:W-:Y:S05]  /*61a0*/  @!P2 BRA `(.L_x_132) ;  /* 0x000000000004a947 */ /* 0x002fea0003800000 */
[----:B------:R-:W-:Y:S01]  /*61b0*/  BPT.TRAP 0x1 ;  /* 0x000000040000795c */ /* 0x000fe20000300000 */
.L_x_132:
[----:B------:R-:W1:Y:S02]  /*61c0*/  LDC R4, c[0x0][0x800] ;  /* 0x00020000ff047b82 */ /* 0x000e640000000800 */
[----:B-1----:R1:W-:Y:S02]  /*61d0*/  SYNCS.ARRIVE.TRANS64.RED.A0TR RZ, [UR4+0x78], R4 ;  /* 0x00007804ffff79a7 */ /* 0x0023e40008300404 */
.L_x_131:
[----:B------:R-:W-:Y:S05]  /*61e0*/  BSYNC B0 ;  /* 0x0000000000007941 */ /* 0x000fea0003800000 */
.L_x_130:
[----:B------:R-:W-:Y:S05]  /*61f0*/  @!P2 BRA `(.L_x_133) ;  /* 0x000000000004a947 */ /* 0x000fea0003800000 */
[----:B------:R-:W-:Y:S01]  /*6200*/  BPT.TRAP 0x1 ;  /* 0x000000040000795c */ /* 0x000fe20000300000 */
.L_x_133:
[----:B------:R-:W-:Y:S01]  /*6210*/  IADD3 R16, P0, R16, UR52, RZ ;  /* 0x0000003410107c10 */ /* 0x000fe2000ff1e0ff */
[----:B------:R-:W-:Y:S01]  /*6220*/  UIADD3 UR4, UR4, 0x78, URZ ;  /* 0x0000007804047890 */ /* 0x000fe2000fffe03f */
[----:B------:R-:W-:Y:S01]  /*6230*/  LOP3.LUT R0, R0, 0x1, RZ, 0x3c, !PT ;  /* 0x0000000100007812 */ /* 0x000fe200078e3cff */
[----:B------:R-:W-:Y:S01]  /*6240*/  IMAD.MOV.U32 R20, RZ, RZ, -0x1 ;  /* 0xffffffffff147424 */ /* 0x000fe200078e00ff */
[----:B------:R-:W-:Y:S01]  /*6250*/  IADD3.X R17, R17, UR38, RZ, P0, !PT ;  /* 0x0000002611117c10 */ /* 0x000fe200087fe4ff */
[----:B------:R-:W-:Y:S01]  /*6260*/  UPRMT UR4, UR36, 0x654, UR4 ;  /* 0x0000065424047896 */ /* 0x000fe20008000004 */
[----:B------:R-:W-:Y:S01]  /*6270*/  ISETP.GE.U32.AND P0, PT, R16, UR22, PT ;  /* 0x0000001610007c0c */ /* 0x000fe2000bf06070 */
[----:B------:R-:W-:Y:S01]  /*6280*/  IMAD.MOV.U32 R7, RZ, RZ, -0x1 ;  /* 0xffffffffff077424 */ /* 0x000fe200078e00ff */
[----:B-1----:R-:W-:Y:S02]  /*6290*/  PRMT R4, RZ, 0x7610, R4 ;  /* 0x00007610ff047816 */ /* 0x002fe40000000004 */
[----:B------:R-:W-:-:S02]  /*62a0*/  ISETP.GE.U32.AND.EX P0, PT, R17, UR23, PT, P0 ;  /* 0x0000001711007c0c */ /* 0x000fc4000bf06100 */
[----:B------:R-:W-:Y:S02]  /*62b0*/  MOV R21, 0xffffffff ;  /* 0xffffffff00157802 */ /* 0x000fe40000000f00 */
[----:B------:R-:W-:Y:S09]  /*62c0*/  SYNCS.ARRIVE.TRANS64.RED.A1T0 RZ, [UR4], RZ ;  /* 0x000000ffffff79a7 */ /* 0x000ff20008100404 */
[----:B------:R-:W-:Y:S05]  /*62d0*/  @P0 BRA `(.L_x_134) ;  /* 0x0000000400580947 */ /* 0x000fea0003800000 */
[----:B------:R-:W1:Y:S01]  /*62e0*/  S2R R15, SR_CTAID.X ;  /* 0x00000000000f7919 */ /* 0x000e620000002500 */
[----:B------:R-:W5:Y:S01]  /*62f0*/  LDC.64 R12, c[0x0][0x8d0] ;  /* 0x00023400ff0c7b82 */ /* 0x000f620000000a00 */
[----:B------:R-:W-:Y:S01]  /*6300*/  ULDC UR4, c[0x0][0x150] ;  /* 0x0000540000047ab9 */ /* 0x000fe20000000800 */
[----:B------:R-:W-:Y:S01]  /*6310*/  IMAD.MOV.U32 R7, RZ, RZ, R16 ;  /* 0x000000ffff077224 */ /* 0x000fe200078e0010 */
[----:B------:R-:W2:Y:S01]  /*6320*/  S2R R19, SR_CTAID.Y ;  /* 0x0000000000137919 */ /* 0x000ea20000002600 */
[----:B------:R-:W-:-:S04]  /*6330*/  IMAD.MOV.U32 R21, RZ, RZ, R17 ;  /* 0x000000ffff157224 */ /* 0x000fc800078e0011 */
[----:B------:R-:W2:Y:S08]  /*6340*/  LDC R22, c[0x0][0x144] ;  /* 0x00005100ff167b82 */ /* 0x000eb00000000800 */
[----:B------:R-:W3:Y:S01]  /*6350*/  LDC R20, c[0x0][0x8d8] ;  /* 0x00023600ff147b82 */ /* 0x000ee20000000800 */
[----:B-----5:R-:W-:-:S04]  /*6360*/  ISETP.NE.U32.AND P0, PT, R12, RZ, PT ;  /* 0x000000ff0c00720c */ /* 0x020fc80003f05070 */
[----:B------:R-:W-:Y:S02]  /*6370*/  ISETP.NE.AND.EX P0, PT, R13, RZ, PT, P0 ;  /* 0x000000ff0d00720c */ /* 0x000fe40003f05300 */
[----:B-1----:R-:W-:Y:S02]  /*6380*/  I2FP.F32.U32 R4, R15 ;  /* 0x0000000f00047245 */ /* 0x002fe40000201000 */
[----:B--2---:R-:W-:-:S03]  /*6390*/  I2FP.F32.U32 R23, R19 ;  /* 0x0000001300177245 */ /* 0x004fc60000201000 */
[----:B------:R-:W-:-:S04]  /*63a0*/  FMUL R4, R4, UR4 ;  /* 0x0000000404047c20 */ /* 0x000fc80008400000 */
[----:B------:R1:W2:Y:S02]  /*63b0*/  F2I.U32.TRUNC.NTZ R14, R4 ;  /* 0x00000004000e7305 */ /* 0x0002a4000020f000 */
[----:B---3--:R-:W-:Y:S05]  /*63c0*/  @!P0 BRA `(.L_x_135) ;  /* 0x0000000000308947 */ /* 0x008fea0003800000 */
[----:B----4-:R-:W3:Y:S02]  /*63d0*/  LDC R5, c[0x0][0x8dc] ;  /* 0x00023700ff057b82 */ /* 0x010ee40000000800 */
[----:B---3--:R-:W-:-:S05]  /*63e0*/  IADD3 R5, P0, R16, R5, RZ ;  /* 0x0000000510057210 */ /* 0x008fca0007f1e0ff */
[----:B------:R-:W-:-:S04]  /*63f0*/  IMAD.X R21, RZ, RZ, R17, P0 ;  /* 0x000000ffff157224 */ /* 0x000fc800000e0611 */
[----:B------:R-:W-:-:S04]  /*6400*/  IMAD.WIDE.U32 R6, R21, R12, RZ ;  /* 0x0000000c15067225 */ /* 0x000fc800078e00ff */
[----:B------:R-:W-:-:S04]  /*6410*/  IMAD.WIDE.U32 R6, P0, R5, R13, R6 ;  /* 0x0000000d05067225 */ /* 0x000fc80007800006 */
[----:B-1----:R-:W-:-:S04]  /*6420*/  IMAD.WIDE.U32 R4, R5, R12, RZ ;  /* 0x0000000c05047225 */ /* 0x002fc800078e00ff */
[----:B------:R-:W-:Y:S01]  /*6430*/  IMAD.MOV.U32 R4, RZ, RZ, R7 ;  /* 0x000000ffff047224 */ /* 0x000fe200078e0007 */
[----:B------:R-:W-:Y:S02]  /*6440*/  IADD3 RZ, P1, R5, R6, RZ ;  /* 0x0000000605ff7210 */ /* 0x000fe40007f3e0ff */
[----:B------:R-:W-:-:S03]  /*6450*/  IADD3.X R5, RZ, RZ, RZ, P0, !PT ;  /* 0x000000ffff057210 */ /* 0x000fc600007fe4ff */
[----:B------:R-:W-:-:S04]  /*6460*/  IMAD.WIDE.U32.X R4, R21, R13, R4, P1 ;  /* 0x0000000d15047225 */ /* 0x000fc800008e0404 */
[----:B------:R-:W-:Y:S02]  /*6470*/  IMAD.MOV.U32 R7, RZ, RZ, R4 ;  /* 0x000000ffff077224 */ /* 0x000fe400078e0004 */
[----:B------:R-:W-:-:S07]  /*6480*/  IMAD.MOV.U32 R21, RZ, RZ, R5 ;  /* 0x000000ffff157224 */ /* 0x000fce00078e0005 */
.L_x_135:
[----:B------:R-:W-:Y:S01]  /*6490*/  ULDC UR4, c[0x0][0x154] ;  /* 0x0000550000047ab9 */ /* 0x000fe20000000800 */
[----:B------:R-:W3:Y:S01]  /*64a0*/  LDC R12, c[0x0][0x148] ;  /* 0x00005200ff0c7b82 */ /* 0x000ee20000000800 */
[----:B------:R-:W-:Y:S01]  /*64b0*/  FMUL R23, R23, UR4 ;  /* 0x0000000417177c20 */ /* 0x000fe20008400000 */
[----:B------:R-:W-:Y:S01]  /*64c0*/  ISETP.NE.AND P2, PT, R2, 0x1, PT ;  /* 0x000000010200780c */ /* 0x000fe20003f45270 */
[----:B--2---:R-:W-:Y:S01]  /*64d0*/  IMAD.MOV R6, RZ, RZ, -R14 ;  /* 0x000000ffff067224 */ /* 0x004fe200078e0a0e */
[-CC-:B------:R-:W-:Y:S02]  /*64e0*/  SHF.R.U64 R14, R7, R20.reuse, R21.reuse ;  /* 0x00000014070e7219 */ /* 0x180fe40000001215 */
[----:B------:R-:W-:Y:S01]  /*64f0*/  SHF.R.U32.HI R20, RZ, R20, R21 ;  /* 0x00000014ff147219 */ /* 0x000fe20000011615 */
[----:B------:R-:W2:Y:S01]  /*6500*/  F2I.U32.TRUNC.NTZ R23, R23 ;  /* 0x0000001700177305 */ /* 0x000ea2000020f000 */
[----:B-1--4-:R-:W1:Y:S01]  /*6510*/  LDC.64 R4, c[0x0][0x8c8] ;  /* 0x00023200ff047b82 */ /* 0x012e620000000a00 */
[----:B------:R-:W-:Y:S01]  /*6520*/  IADD3 R21, P0, RZ, -R14, RZ ;  /* 0x8000000eff157210 */ /* 0x000fe20007f1e0ff */
[----:B------:R-:W-:-:S04]  /*6530*/  IMAD R15, R22, R6, R15 ;  /* 0x00000006160f7224 */ /* 0x000fc800078e020f */
[----:B------:R-:W-:Y:S02]  /*6540*/  IMAD.X R7, RZ, RZ, ~R20, P0 ;  /* 0x000000ffff077224 */ /* 0x000fe400000e0e14 */
[----:B------:R-:W4:Y:S01]  /*6550*/  LDC R24, c[0x0][0x8c0] ;  /* 0x00023000ff187b82 */ /* 0x000f220000000800 */
[----:B--2---:R-:W-:-:S07]  /*6560*/  IADD3 R13, -R23, RZ, RZ ;  /* 0x000000ff170d7210 */ /* 0x004fce0007ffe1ff */
[----:B------:R-:W2:Y:S01]  /*6570*/  LDC R27, c[0x0][0x900] ;  /* 0x00024000ff1b7b82 */ /* 0x000ea20000000800 */
[----:B---3--:R-:W-:-:S07]  /*6580*/  @P2 IMAD R15, R12, R13, R19 ;  /* 0x0000000d0c0f2224 */ /* 0x008fce00078e0213 */
[----:B------:R-:W3:Y:S01]  /*6590*/  LDC.64 R12, c[0x0][0x8e8] ;  /* 0x00023a00ff0c7b82 */ /* 0x000ee20000000a00 */
[----:B-1----:R-:W-:-:S04]  /*65a0*/  IMAD R6, R7, R4, RZ ;  /* 0x0000000407067224 */ /* 0x002fc800078e02ff */
[C---:B------:R-:W-:Y:S02]  /*65b0*/  IMAD R7, R21.reuse, R5, R6 ;  /* 0x0000000515077224 */ /* 0x040fe400078e0206 */
[----:B------:R-:W-:Y:S01]  /*65c0*/  IMAD.WIDE.U32 R4, R21, R4, R16 ;  /* 0x0000000415047225 */ /* 0x000fe200078e0010 */
[----:B------:R-:W1:Y:S03]  /*65d0*/  LDC R6, c[0x0][0x8b0] ;  /* 0x00022c00ff067b82 */ /* 0x000e660000000800 */
[----:B------:R-:W-:-:S05]  /*65e0*/  IMAD.IADD R5, R5, 0x1, R7 ;  /* 0x0000000105057824 */ /* 0x000fca00078e0207 */
[----:B------:R-:W2:Y:S01]  /*65f0*/  LDC R25, c[0x0][0x8f0] ;  /* 0x00023c00ff197b82 */ /* 0x000ea20000000800 */
[-CC-:B----4-:R-:W-:Y:S02]  /*6600*/  SHF.R.U64 R22, R4, R24.reuse, R5.reuse ;  /* 0x0000001804167219 */ /* 0x190fe40000001205 */
[----:B------:R-:W-:-:S05]  /*6610*/  SHF.R.U32.HI R5, RZ, R24, R5 ;  /* 0x00000018ff057219 */ /* 0x000fca0000011605 */
[----:B------:R-:W4:Y:S01]  /*6620*/  LDC R21, c[0x0][0x8e0] ;  /* 0x00023800ff157b82 */ /* 0x000f220000000800 */
[----:B---3--:R-:W-:-:S04]  /*6630*/  ISETP.NE.U32.AND P0, PT, R12, RZ, PT ;  /* 0x000000ff0c00720c */ /* 0x008fc80003f05070 */
[----:B------:R-:W-:-:S03]  /*6640*/  ISETP.NE.AND.EX P0, PT, R13, RZ, PT, P0 ;  /* 0x000000ff0d00720c */ /* 0x000fc60003f05300 */
[----:B------:R-:W3:Y:S01]  /*6650*/  LDC R20, c[0x0][0x8b8] ;  /* 0x00022e00ff147b82 */ /* 0x000ee20000000800 */
[-CC-:B-1----:R-:W-:Y:S02]  /*6660*/  SHF.R.U64 R23, R22, R6.reuse, R5.reuse ;  /* 0x0000000616177219 */ /* 0x182fe40000001205 */
[----:B------:R-:W-:-:S04]  /*6670*/  SHF.R.U32.HI R4, RZ, R6, R5 ;  /* 0x00000006ff047219 */ /* 0x000fc80000011605 */
[-CC-:B--2---:R-:W-:Y:S01]  /*6680*/  SHF.R.U64 R24, R23, R27.reuse, R4.reuse ;  /* 0x0000001b17187219 */ /* 0x184fe20000001204 */
[----:B------:R-:W1:Y:S01]  /*6690*/  LDC R19, c[0x0][0x8a8] ;  /* 0x00022a00ff137b82 */ /* 0x000e620000000800 */
[----:B------:R-:W-:-:S03]  /*66a0*/  SHF.R.U32.HI R27, RZ, R27, R4 ;  /* 0x0000001bff1b7219 */ /* 0x000fc60000011604 */
[----:B------:R-:W-:Y:S02]  /*66b0*/  IMAD.MOV.U32 R4, RZ, RZ, R24 ;  /* 0x000000ffff047224 */ /* 0x000fe400078e0018 */
[----:B------:R-:W-:Y:S01]  /*66c0*/  IMAD.MOV.U32 R5, RZ, RZ, R27 ;  /* 0x000000ffff057224 */ /* 0x000fe200078e001b */
[----:B------:R-:W-:Y:S06]  /*66d0*/  @!P0 BRA `(.L_x_136) ;  /* 0x0000000000288947 */ /* 0x000fec0003800000 */
[----:B------:R-:W2:Y:S02]  /*66e0*/  LDC R5, c[0x0][0x8f4] ;  /* 0x00023d00ff057b82 */ /* 0x000ea40000000800 */
[----:B--2---:R-:W-:-:S05]  /*66f0*/  IADD3 R5, P0, R24, R5, RZ ;  /* 0x0000000518057210 */ /* 0x004fca0007f1e0ff */
[----:B------:R-:W-:-:S04]  /*6700*/  IMAD.X R27, RZ, RZ, R27, P0 ;  /* 0x000000ffff1b7224 */ /* 0x000fc800000e061b */
[----:B------:R-:W-:-:S04]  /*6710*/  IMAD.WIDE.U32 R6, R27, R12, RZ ;  /* 0x0000000c1b067225 */ /* 0x000fc800078e00ff */
[----:B------:R-:W-:-:S04]  /*6720*/  IMAD.WIDE.U32 R6, P0, R5, R13, R6 ;  /* 0x0000000d05067225 */ /* 0x000fc80007800006 */
[----:B------:R-:W-:Y:S01]  /*6730*/  IMAD.WIDE.U32 R4, R5, R12, RZ ;  /* 0x0000000c05047225 */ /* 0x000fe200078e00ff */
[----:B------:R-:W-:-:S04]  /*6740*/  MOV R4, R7 ;  /* 0x0000000700047202 */ /* 0x000fc80000000f00 */
[----:B------:R-:W-:Y:S01]  /*6750*/  IADD3 RZ, P1, R5, R6, RZ ;  /* 0x0000000605ff7210 */ /* 0x000fe20007f3e0ff */
[----:B------:R-:W-:-:S04]  /*6760*/  IMAD.X R5, RZ, RZ, RZ, P0 ;  /* 0x000000ffff057224 */ /* 0x000fc800000e06ff */
[----:B------:R-:W-:-:S08]  /*6770*/  IMAD.WIDE.U32.X R4, R27, R13, R4, P1 ;  /* 0x0000000d1b047225 */ /* 0x000fd000008e0404 */
.L_x_136:
[----:B------:R-:W-:Y:S01]  /*6780*/  SHF.R.U64 R4, R4, R25, R5 ;  /* 0x0000001904047219 */ /* 0x000fe20000001205 */
[----:B------:R-:W-:Y:S01]  /*6790*/  IMAD.MOV.U32 R7, RZ, RZ, R14 ;  /* 0x000000ffff077224 */ /* 0x000fe200078e000e */
[----:B------:R-:W-:Y:S02]  /*67a0*/  LOP3.LUT R23, R23, R8, RZ, 0xc0, !PT ;  /* 0x0000000817177212 */ /* 0x000fe400078ec0ff */
[----:B------:R-:W-:Y:S01]  /*67b0*/  LOP3.LUT R22, R22, R3, RZ, 0xc0, !PT ;  /* 0x0000000316167212 */ /* 0x000fe200078ec0ff */
[----:B------:R-:W-:Y:S02]  /*67c0*/  IMAD.MOV R5, RZ, RZ, -R4 ;  /* 0x000000ffff057224 */ /* 0x000fe400078e0a04 */
[----:B------:R-:W-:Y:S02]  /*67d0*/  IMAD R23, R4, UR13, R23 ;  /* 0x0000000d04177c24 */ /* 0x000fe4000f8e0217 */
[----:B----4-:R-:W-:Y:S02]  /*67e0*/  IMAD R24, R5, R21, R24 ;  /* 0x0000001505187224 */ /* 0x010fe400078e0218 */
[----:B---3--:R-:W-:-:S02]  /*67f0*/  IMAD R15, R23, R20, R15 ;  /* 0x00000014170f7224 */ /* 0x008fc400078e020f */
[----:B-1----:R-:W-:Y:S02]  /*6800*/  IMAD R24, R24, R19, R22 ;  /* 0x0000001318187224 */ /* 0x002fe400078e0216 */
[----:B------:R-:W-:-:S03]  /*6810*/  IMAD.MOV.U32 R4, RZ, RZ, 0x1 ;  /* 0x00000001ff047424 */ /* 0x000fc600078e00ff */
[----:B------:R-:W-:Y:S02]  /*6820*/  SEL R20, R24, R15, !P2 ;  /* 0x0000000f18147207 */ /* 0x000fe40005000000 */
[----:B------:R-:W-:-:S07]  /*6830*/  SEL R21, R15, R24, !P2 ;  /* 0x000000180f157207 */ /* 0x000fce0005000000 */
.L_x_134:
[----:B------:R-:W-:-:S13]  /*6840*/  LOP3.LUT P0, RZ, R4, 0xff, RZ, 0xc0, !PT ;  /* 0x000000ff04ff7812 */ /* 0x000fda000780c0ff */
[----:B------:R-:W-:Y:S05]  /*6850*/  @P0 BRA `(.L_x_137) ;  /* 0xfffffff000580947 */ /* 0x000fea000383ffff */
.L_x_105:
[----:B------:R-:W-:-:S13]  /*6860*/  ELECT P0, URZ, PT ;  /* 0x00000000003f782f */ /* 0x000fda0003800000 */
[----:B------:R-:W-:Y:S05]  /*6870*/  @!P0 BRA `(.L_x_9) ;  /* 0x0000001000808947 */ /* 0x000fea0003800000 */
[----:B------:R-:W-:-:S04]  /*6880*/  LOP3.LUT R18, R18, 0x2, RZ, 0xfc, !PT ;  /* 0x0000000212127812 */ /* 0x000fc800078efcff */
[----:B------:R-:W-:-:S13]  /*6890*/  ISETP.NE.AND P1, PT, R18, 0x3, PT ;  /* 0x000000031200780c */ /* 0x000fda0003f25270 */
[----:B------:R-:W-:Y:S05]  /*68a0*/  @!P1 BRA `(.L_x_138) ;  /* 0x0000000000049947 */ /* 0x000fea0003800000 */
[----:B------:R-:W-:Y:S01]  /*68b0*/  BPT.TRAP 0x1 ;  /* 0x000000040000795c */ /* 0x000fe20000300000 */
.L_x_138:
[----:B---3--:R-:W-:Y:S01]  /*68c0*/  IMAD.U32 R4, RZ, RZ, UR36 ;  /* 0x00000024ff047e24 */ /* 0x008fe2000f8e00ff */
[----:B------:R-:W-:Y:S02]  /*68d0*/  MOV R3, 0x400 ;  /* 0x0000040000037802 */ /* 0x000fe40000000f00 */
[----:B------:R-:W-:Y:S02]  /*68e0*/  SHF.L.U32 R2, R0, 0x1f, RZ ;  /* 0x0000001f00027819 */ /* 0x000fe400000006ff */
[----:B------:R-:W-:-:S04]  /*68f0*/  LEA R3, R4, R3, 0x18 ;  /* 0x0000000304037211 */ /* 0x000fc800078ec0ff */
[----:B------:R-:W1:Y:S02]  /*6900*/  SYNCS.PHASECHK.TRANS64.TRYWAIT P0, [R3+URZ+0x80], R2 ;  /* 0x00008002030075a7 */ /* 0x000e64000800017f */
[----:B-1----:R-:W-:Y:S05]  /*6910*/  @!P0 BRA `(.L_x_139) ;  /* 0x0000001400588947 */ /* 0x002fea0003800000 */
.L_x_175:
[----:B------:R-:W-:Y:S05]  /*6920*/  @!P1 BRA `(.L_x_140) ;  /* 0x0000000000049947 */ /* 0x000fea0003800000 */
[----:B------:R-:W-:Y:S01]  /*6930*/  BPT.TRAP 0x1 ;  /* 0x000000040000795c */ /* 0x000fe20000300000 */
.L_x_140:
[----:B------:R-:W3:Y:S02]  /*6940*/  SYNCS.PHASECHK.TRANS64.TRYWAIT P0, [R3+URZ+0x88], R2 ;  /* 0x00008802030075a7 */ /* 0x000ee4000800017f */
[----:B---3--:R-:W-:Y:S05]  /*6950*/  @!P0 BRA `(.L_x_141) ;  /* 0x00000014005c8947 */ /* 0x008fea0003800000 */
.L_x_176:
[----:B------:R-:W-:Y:S05]  /*6960*/  @!P1 BRA `(.L_x_142) ;  /* 0x0000000000049947 */ /* 0x000fea0003800000 */
[----:B------:R-:W-:Y:S01]  /*6970*/  BPT.TRAP 0x1 ;  /* 0x000000040000795c */ /* 0x000fe20000300000 */
.L_x_142:
[----:B------:R-:W1:Y:S02]  /*6980*/  SYNCS.PHASECHK.TRANS64.TRYWAIT P0, [R3+URZ+0x90], R2 ;  /* 0x00009002030075a7 */ /* 0x000e64000800017f */
[----:B-1----:R-:W-:Y:S05]  /*6990*/  @!P0 BRA `(.L_x_143) ;  /* 0x0000001400608947 */ /* 0x002fea0003800000 */
.L_x_177:
[----:B------:R-:W-:Y:S05]  /*69a0*/  @!P1 BRA `(.L_x_144) ;  /* 0x0000000000049947 */ /* 0x000fea0003800000 */
[----:B------:R-:W-:Y:S01]  /*69b0*/  BPT.TRAP 0x1 ;  /* 0x000000040000795c */ /* 0x000fe20000300000 */
.L_x_144:
[----:B------:R-:W-:-:S07]  /*69c0*/  SHF.L.U32 R0, R0, 0x1f, RZ ;  /* 0x0000001f00007819 */ /* 0x000fce00000006ff */
.L_x_145:
[----:B------:R1:W1:Y:S02]  /*69d0*/  SYNCS.PHASECHK.TRANS64.TRYWAIT P0, [R3+URZ+0x98], R0 ;  /* 0x00009800030075a7 */ /* 0x000264000800017f */
[----:B-1----:R-:W-:Y:S05]  /*69e0*/  @!P0 NANOSLEEP.SYNCS 0x989680 ;  /* 0x009896800000895d */ /* 0x002fea0003900000 */
[----:B------:R-:W1:Y:S02]  /*69f0*/  @!P0 SYNCS.PHASECHK.TRANS64 P0, [R3+URZ+0x98], R0 ;  /* 0x00009800030085a7 */ /* 0x000e64000800007f */
[----:B-1----:R-:W-:Y:S05]  /*6a00*/  @P0 BRA `(.L_x_9) ;  /* 0x00000010001c0947 */ /* 0x002fea0003800000 */
[----:B------:R-:W-:Y:S05]  /*6a10*/  BRA `(.L_x_145) ;  /* 0xfffffffc00ec7947 */ /* 0x000fea000383ffff */
.L_x_100:
[----:B------:R-:W-:Y:S01]  /*6a20*/  LOP3.LUT P0, RZ, R11, 0xff, RZ, 0xc0, !PT ;  /* 0x000000ff0bff7812 */ /* 0x000fe2000780c0ff */
[----:B------:R-:W-:Y:S01]  /*6a30*/  IMAD.MOV.U32 R0, RZ, RZ, 0x1 ;  /* 0x00000001ff007424 */ /* 0x000fe200078e00ff */
[----:B------:R-:W-:-:S11]  /*6a40*/  MOV R12, RZ ;  /* 0x000000ff000c7202 */ /* 0x000fd60000000f00 */
[----:B------:R-:W-:Y:S05]  /*6a50*/  @!P0 BRA `(.L_x_146) ;  /* 0x0000000c000c8947 */ /* 0x000fea0003800000 */
[----:B------:R-:W1:Y:S01]  /*6a60*/  LDC R0, c[0x0][0x28c] ;  /* 0x0000a300ff007b82 */ /* 0x000e620000000800 */
[C---:B------:R-:W-:Y:S01]  /*6a70*/  LOP3.LUT P2, RZ, R3.reuse, 0x7f, RZ, 0xc0, !PT ;  /* 0x0000007f03ff7812 */ /* 0x040fe2000784c0ff */
[----:B------:R-:W-:Y:S01]  /*6a80*/  ULDC UR5, c[0x0][0x900] ;  /* 0x0002400000057ab9 */ /* 0x000fe20000000800 */
[----:B------:R-:W-:Y:S01]  /*6a90*/  LOP3.LUT P0, RZ, R3, 0x1f, RZ, 0xc0, !PT ;  /* 0x0000001f03ff7812 */ /* 0x000fe2000780c0ff */
[----:B------:R-:W-:Y:S01]  /*6aa0*/  UMOV UR6, 0xffffffff ;  /* 0xffffffff00067882 */ /* 0x000fe20000000000 */
[----:B------:R-:W-:Y:S01]  /*6ab0*/  BSSY B0, `(.L_x_146) ;  /* 0x00000bd000007945 */ /* 0x000fe20003800000 */
[----:B------:R-:W-:Y:S01]  /*6ac0*/  USHF.L.U32 UR6, UR6, UR5, URZ ;  /* 0x0000000506067299 */ /* 0x000fe2000800063f */
[----:B------:R-:W-:Y:S01]  /*6ad0*/  IMAD.MOV.U32 R13, RZ, RZ, 0x1 ;  /* 0x00000001ff0d7424 */ /* 0x000fe200078e00ff */
[----:B------:R-:W-:Y:S01]  /*6ae0*/  LOP3.LUT R11, R19, 0x2, RZ, 0xfc, !PT ;  /* 0x00000002130b7812 */ /* 0x000fe200078efcff */
[----:B------:R-:W-:Y:S01]  /*6af0*/  IMAD.MOV.U32 R12, RZ, RZ, RZ ;  /* 0x000000ffff0c7224 */ /* 0x000fe200078e00ff */
[----:B------:R-:W-:Y:S01]  /*6b00*/  PLOP3.LUT P0, PT, P0, P2, PT, 0x8a, 0x0 ;  /* 0x000000000000781c */ /* 0x000fe20000705172 */
[----:B------:R-:W-:Y:S01]  /*6b10*/  ULDC UR4, c[0x0][0x8a8] ;  /* 0x00022a0000047ab9 */ /* 0x000fe20000000800 */
[----:B------:R-:W-:-:S02]  /*6b20*/  USHF.L.U32 UR17, UR37, UR5, URZ ;  /* 0x0000000525117299 */ /* 0x000fc4000800063f */
[----:B------:R-:W-:Y:S02]  /*6b30*/  UIADD3 UR15, UR4, -0x1, URZ ;  /* 0xffffffff040f7890 */ /* 0x000fe4000fffe03f */
[----:B------:R-:W-:Y:S01]  /*6b40*/  ULOP3.LUT UR16, URZ, UR6, URZ, 0x33, !UPT ;  /* 0x000000063f107292 */ /* 0x000fe2000f8e333f */
[----:B------:R-:W-:Y:S01]  /*6b50*/  ULDC.64 UR20, c[0x0][0x198] ;  /* 0x0000660000147ab9 */ /* 0x000fe20000000a00 */
[----:B-1----:R-:W-:-:S05]  /*6b60*/  VIADD R0, R0, 0x3f ;  /* 0x0000003f00007836 */ /* 0x002fca0000000000 */
[----:B------:R-:W-:-:S04]  /*6b70*/  SHF.R.S32.HI R3, RZ, 0x1f, R0 ;  /* 0x0000001fff037819 */ /* 0x000fc80000011400 */
[----:B------:R-:W-:Y:S01]  /*6b80*/  LEA.HI R3, R3, R0, RZ, 0x6 ;  /* 0x0000000003037211 */ /* 0x000fe200078f30ff */
[----:B------:R-:W-:-:S03]  /*6b90*/  IMAD.MOV.U32 R0, RZ, RZ, 0x1 ;  /* 0x00000001ff007424 */ /* 0x000fc600078e00ff */
[----:B------:R-:W-:-:S05]  /*6ba0*/  SHF.R.S32.HI R3, RZ, 0x6, R3 ;  /* 0x00000006ff037819 */ /* 0x000fca0000011403 */
[----:B------:R-:W-:-:S07]  /*6bb0*/  VIADD R10, R3, 0x1 ;  /* 0x00000001030a7836 */ /* 0x000fce0000000000 */
.L_x_158:
[----:B------:R-:W-:-:S03]  /*6bc0*/  UMOV UR4, 0xffffffff ;  /* 0xffffffff00047882 */ /* 0x000fc60000000000 */
[----:B------:R-:W-:Y:S05]  /*6bd0*/  BRA.DIV UR4, `(.L_x_147) ;  /* 0x0000001204e47947 */ /* 0x000fea000b800000 */
[----:B------:R-:W-:-:S13]  /*6be0*/  ELECT P6, URZ, PT ;  /* 0x00000000003f782f */ /* 0x000fda00038c0000 */
.L_x_180:
[----:B------:R-:W1:Y:S01]  /*6bf0*/  LDC R4, c[0x0][0x28c] ;  /* 0x0000a300ff047b82 */ /* 0x000e620000000800 */
[----:B------:R-:W-:Y:S01]  /*6c00*/  BSSY B1, `(.L_x_148) ;  /* 0x0000035000017945 */ /* 0x000fe20003800000 */
[----:B-1----:R-:W-:-:S13]  /*6c10*/  ISETP.LT.OR P6, PT, R4, 0x1, !P6 ;  /* 0x000000010400780c */ /* 0x002fda00077c1670 */
[----:B------:R-:W-:Y:S05]  /*6c20*/  @P6 BRA `(.L_x_149) ;  /* 0x0000000000c86947 */ /* 0x000fea0003800000 */
[----:B------:R-:W-:Y:S01]  /*6c30*/  SHF.L.U32 R20, R20, 0x7, RZ ;  /* 0x0000000714147819 */ /* 0x000fe200000006ff */
[----:B------:R-:W-:Y:S02]  /*6c40*/  IMAD.SHL.U32 R21, R21, 0x80, RZ ;  /* 0x0000008015157824 */ /* 0x000fe400078e00ff */
[----:B------:R-:W-:Y:S02]  /*6c50*/  IMAD.MOV.U32 R14, RZ, RZ, RZ ;  /* 0x000000ffff0e7224 */ /* 0x000fe400078e00ff */
[----:B------:R-:W-:Y:S02]  /*6c60*/  IMAD.MOV.U32 R4, RZ, RZ, R10 ;  /* 0x000000ffff047224 */ /* 0x000fe400078e000a */
[----:B------:R-:W-:Y:S02]  /*6c70*/  IMAD.MOV.U32 R5, RZ, RZ, R0 ;  /* 0x000000ffff057224 */ /* 0x000fe400078e0000 */
[----:B------:R-:W-:-:S07]  /*6c80*/  IMAD.MOV.U32 R6, RZ, RZ, R12 ;  /* 0x000000ffff067224 */ /* 0x000fce00078e000c */
.L_x_153:
[----:B------:R-:W1:Y:S01]  /*6c90*/  S2R R9, SR_CgaCtaId ;  /* 0x0000000000097919 */ /* 0x000e620000008800 */
[----:B------:R-:W-:-:S04]  /*6ca0*/  MOV R8, 0x400 ;  /* 0x0000040000087802 */ /* 0x000fc80000000f00 */
[----:B-1----:R-:W-:Y:S02]  /*6cb0*/  LEA R23, R9, R8, 0x18 ;  /* 0x0000000809177211 */ /* 0x002fe400078ec0ff */
[----:B------:R-:W-:Y:S01]  /*6cc0*/  SHF.L.U32 R8, R5, 0x1f, RZ ;  /* 0x0000001f05087819 */ /* 0x000fe200000006ff */
[----:B------:R-:W1:Y:S01]  /*6cd0*/  @!P2 LDC R9, c[0x0][0x500] ;  /* 0x00014000ff09ab82 */ /* 0x000e620000000800 */
[----:B------:R-:W-:-:S04]  /*6ce0*/  LEA R15, R6, R23, 0x3 ;  /* 0x00000017060f7211 */ /* 0x000fc800078e18ff */
[----:B------:R-:W2:Y:S02]  /*6cf0*/  SYNCS.PHASECHK.TRANS64.TRYWAIT P1, [R15+URZ+0x30], R8 ;  /* 0x000030080f0075a7 */ /* 0x000ea4000802017f */
[----:B--2---:R-:W-:Y:S05]  /*6d00*/  @!P1 BRA `(.L_x_150) ;  /* 0x0000001000b89947 */ /* 0x004fea0003800000 */
.L_x_181:
[----:B--2---:R-:W-:Y:S01]  /*6d10*/  PRMT R8, R11, 0x9910, RZ ;  /* 0x000099100b087816 */ /* 0x004fe200000000ff */
[----:B-1----:R1:W-:Y:S03]  /*6d20*/  @!P2 SYNCS.ARRIVE.TRANS64 RZ, [R15+URZ], R9 ;  /* 0x000000090fffa9a7 */ /* 0x0023e6000800003f */
[----:B------:R-:W-:-:S13]  /*6d30*/  ISETP.NE.AND P1, PT, R8, 0x2, PT ;  /* 0x000000020800780c */ /* 0x000fda0003f25270 */
[----:B-1----:R-:W-:Y:S05]  /*6d40*/  @P1 BRA `(.L_x_151) ;  /* 0x0000000000041947 */ /* 0x002fea0003800000 */
[----:B------:R-:W-:Y:S01]  /*6d50*/  BPT.TRAP 0x1 ;  /* 0x000000040000795c */ /* 0x000fe20000300000 */
.L_x_151:
[----:B------:R-:W-:Y:S05]  /*6d60*/  @P0 BRA `(.L_x_152) ;  /* 0x0000000000040947 */ /* 0x000fea0003800000 */
[----:B------:R-:W-:Y:S01]  /*6d70*/  BPT.TRAP 0x1 ;  /* 0x000000040000795c */ /* 0x000fe20000300000 */
.L_x_152:
[----:B------:R-:W-:Y:S01]  /*6d80*/  IMAD R23, R6, 0x4000, R23 ;  /* 0x0000400006177824 */ /* 0x000fe200078e0217 */
[----:B------:R-:W-:Y:S01]  /*6d90*/  R2UR UR9, R15 ;  /* 0x000000000f0972ca */ /* 0x000fe200000e0000 */
[----:B------:R-:W-:Y:S01]  /*6da0*/  VIADD R4, R4, 0xffffffff ;  /* 0xffffffff04047836 */ /* 0x000fe20000000000 */
[----:B------:R-:W-:Y:S01]  /*6db0*/  UIADD3 UR4, UP0, UR20, 0xf0, URZ ;  /* 0x000000f014047890 */ /* 0x000fe2000ff1e03f */
[----:B------:R-:W-:Y:S01]  /*6dc0*/  R2UR UR11, R21 ;  /* 0x00000000150b72ca */ /* 0x000fe200000e0000 */
[----:B------:R-:W-:Y:S01]  /*6dd0*/  UIADD3 UR22, UP1, UR20, 0x1f0, URZ ;  /* 0x000001f014167890 */ /* 0x000fe2000ff3e03f */
[----:B------:R-:W-:Y:S01]  /*6de0*/  R2UR UR8, R23 ;  /* 0x00000000170872ca */ /* 0x000fe200000e0000 */
[----:B------:R-:W-:Y:S01]  /*6df0*/  UIADD3.X UR5, URZ, UR21, URZ, UP0, !UPT ;  /* 0x000000153f057290 */ /* 0x000fe200087fe43f */
[----:B------:R-:W-:Y:S01]  /*6e00*/  R2UR UR10, R14 ;  /* 0x000000000e0a72ca */ /* 0x000fe200000e0000 */
[----:B------:R-:W-:Y:S01]  /*6e10*/  VIADD R6, R6, 0x1 ;  /* 0x0000000106067836 */ /* 0x000fe20000000000 */
[----:B------:R-:W-:Y:S01]  /*6e20*/  R2UR UR12, R7 ;  /* 0x00000000070c72ca */ /* 0x000fe200000e0000 */
[----:B------:R-:W-:Y:S01]  /*6e30*/  UIADD3.X UR23, URZ, UR21, URZ, UP1, !UPT ;  /* 0x000000153f177290 */ /* 0x000fe20008ffe43f */
[----:B------:R-:W-:Y:S01]  /*6e40*/  R2UR UR18, R20 ;  /* 0x00000000141272ca */ /* 0x000fe200000e0000 */
[----:B------:R-:W-:Y:S01]  /*6e50*/  UMOV UR6, 0x0 ;  /* 0x0000000000067882 */ /* 0x000fe20000000000 */
[----:B------:R-:W-:Y:S01]  /*6e60*/  ISETP.GT.AND P3, PT, R4, 0x1, PT ;  /* 0x000000010400780c */ /* 0x000fe20003f64270 */
[----:B------:R-:W-:Y:S01]  /*6e70*/  UMOV UR7, 0x10000000 ;  /* 0x1000000000077882 */ /* 0x000fe20000000000 */
[----:B------:R-:W-:Y:S01]  /*6e80*/  ISETP.NE.AND P1, PT, R6, 0x6, PT ;  /* 0x000000060600780c */ /* 0x000fe20003f25270 */
[----:B------:R-:W-:-:S02]  /*6e90*/  VIADD R14, R14, 0x40 ;  /* 0x000000400e0e7836 */ /* 0x000fc40000000000 */
[----:B------:R-:W-:Y:S01]  /*6ea0*/  UIADD3 UR13, UR8, 0x8400, URZ ;  /* 0x00008400080d7890 */ /* 0x000fe2000fffe03f */
[----:B------:R-:W-:Y:S01]  /*6eb0*/  SEL R8, RZ, 0x1, P1 ;  /* 0x00000001ff087807 */ /* 0x000fe20000800000 */
[----:B------:R-:W-:Y:S01]  /*6ec0*/  UIADD3 UR14, UR8, 0x20400, URZ ;  /* 0x00020400080e7890 */ /* 0x000fe2000fffe03f */
[----:B------:R-:W-:Y:S02]  /*6ed0*/  SEL R6, R6, RZ, P1 ;  /* 0x000000ff06067207 */ /* 0x000fe40000800000 */
[----:B------:R-:W-:Y:S02]  /*6ee0*/  LOP3.LUT R5, R5, R8, RZ, 0x3c, !PT ;  /* 0x0000000805057212 */ /* 0x000fe400078e3cff */
[----:B------:R-:W-:Y:S02]  /*6ef0*/  UMOV UR8, UR13 ;  /* 0x0000000d00087c82 */ /* 0x000fe40008000000 */
[----:B------:R1:W-:Y:S02]  /*6f00*/  UTMALDG.3D [UR8], [UR4], desc[UR6] ;  /* 0x00000608040075b4 */ /* 0x0003e40008011000 */
[----:B-1----:R-:W-:Y:S01]  /*6f10*/  UMOV UR8, UR14 ;  /* 0x0000000e00087c82 */ /* 0x002fe20008000000 */
[----:B------:R-:W-:-:S02]  /*6f20*/  UMOV UR11, UR18 ;  /* 0x00000012000b7c82 */ /* 0x000fc40008000000 */
[----:B------:R1:W-:Y:S02]  /*6f30*/  UTMALDG.3D [UR8], [UR22], desc[UR6] ;  /* 0x00000608160075b4 */ /* 0x0003e40008011000 */
[----:B-1----:R-:W-:Y:S05]  /*6f40*/  @P3 BRA `(.L_x_153) ;  /* 0xfffffffc00503947 */ /* 0x002fea000383ffff */
.L_x_149:
[----:B------:R-:W-:Y:S05]  /*6f50*/  BSYNC B1 ;  /* 0x0000000000017941 */ /* 0x000fea0003800000 */
.L_x_148:
[----:B------:R-:W-:Y:S01]  /*6f60*/  LOP3.LUT P3, RZ, R13, 0xff, RZ, 0xc0, !PT ;  /* 0x000000ff0dff7812 */ /* 0x000fe2000786c0ff */
[----:B------:R-:W-:Y:S01]  /*6f70*/  IMAD.IADD R12, R3, 0x1, R12 ;  /* 0x00000001030c7824 */ /* 0x000fe200078e020c */
[----:B------:R-:W-:Y:S01]  /*6f80*/  IADD3 R16, P4, R16, UR52, RZ ;  /* 0x0000003410107c10 */ /* 0x000fe2000ff9e0ff */
[----:B------:R-:W-:Y:S01]  /*6f90*/  ULDC.64 UR4, c[0x0][0x8f8] ;  /* 0x00023e0000047ab9 */ /* 0x000fe20000000a00 */
[----:B------:R-:W-:Y:S01]  /*6fa0*/  BSSY B1, `(.L_x_154) ;  /* 0x000006b000017945 */ /* 0x000fe20003800000 */
[----:B------:R-:W-:Y:S01]  /*6fb0*/  MOV R21, 0xffffffff ;  /* 0xffffffff00157802 */ /* 0x000fe20000000f00 */
[----:B------:R-:W-:Y:S01]  /*6fc0*/  IMAD.MOV.U32 R20, RZ, RZ, -0x1 ;  /* 0xffffffffff147424 */ /* 0x000fe200078e00ff */
[----:B------:R-:W-:Y:S02]  /*6fd0*/  ISETP.GT.U32.AND P1, PT, R12, 0x5, PT ;  /* 0x000000050c00780c */ /* 0x000fe40003f24070 */
[----:B------:R-:W-:Y:S02]  /*6fe0*/  IADD3.X R17, R17, UR38, RZ, P4, !PT ;  /* 0x0000002611117c10 */ /* 0x000fe4000a7fe4ff */
[----:B------:R-:W-:-:S02]  /*6ff0*/  ISETP.LT.U32.AND P1, PT, R3, 0x6, P1 ;  /* 0x000000060300780c */ /* 0x000fc40000f21070 */
[----:B------:R-:W1:Y:S01]  /*7000*/  @P3 S2R R5, SR_CgaCtaId ;  /* 0x0000000000053919 */ /* 0x000e620000008800 */
[----:B------:R-:W-:Y:S02]  /*7010*/  @P3 MOV R4, 0x400 ;  /* 0x0000040000043802 */ /* 0x000fe40000000f00 */
[----:B------:R-:W-:Y:S02]  /*7020*/  PRMT R13, RZ, 0x7610, R13 ;  /* 0x00007610ff0d7816 */ /* 0x000fe4000000000d */
[----:B-1----:R-:W-:Y:S01]  /*7030*/  @P3 LEA R6, R5, R4, 0x18 ;  /* 0x0000000405063211 */ /* 0x002fe200078ec0ff */
[----:B------:R-:W-:-:S03]  /*7040*/  IMAD.WIDE.U32 R4, R12, -0x55555555, RZ ;  /* 0xaaaaaaab0c047825 */ /* 0x000fc600078e00ff */
[----:B------:R1:W-:Y:S01]  /*7050*/  @P3 SYNCS.ARRIVE.TRANS64.A1T0 RZ, [R6+URZ+0xa8], RZ ;  /* 0x0000a8ff06ff39a7 */ /* 0x0003e2000810003f */
[----:B------:R-:W-:Y:S02]  /*7060*/  ISETP.GE.U32.AND P3, PT, R3, 0x6, PT ;  /* 0x000000060300780c */ /* 0x000fe40003f66070 */
[----:B------:R-:W-:Y:S02]  /*7070*/  SHF.R.U32.HI R7, RZ, 0x2, R5 ;  /* 0x00000002ff077819 */ /* 0x000fe40000011605 */
[----:B------:R-:W-:Y:S02]  /*7080*/  SEL R5, RZ, 0x1, !P1 ;  /* 0x00000001ff057807 */ /* 0x000fe40004800000 */
[----:B------:R-:W-:Y:S01]  /*7090*/  ISETP.GE.U32.AND P1, PT, R16, UR4, PT ;  /* 0x0000000410007c0c */ /* 0x000fe2000bf26070 */
[----:B------:R-:W-:Y:S01]  /*70a0*/  IMAD R12, R7, -0x6, R12 ;  /* 0xfffffffa070c7824 */ /* 0x000fe200078e020c */
[----:B------:R-:W-:Y:S02]  /*70b0*/  LOP3.LUT R0, R0, R5, RZ, 0x3c, !PT ;  /* 0x0000000500007212 */ /* 0x000fe400078e3cff */
[----:B------:R-:W-:-:S02]  /*70c0*/  ISETP.GE.U32.AND.EX P1, PT, R17, UR5, PT, P1 ;  /* 0x0000000511007c0c */ /* 0x000fc4000bf26110 */
[----:B------:R-:W-:Y:S02]  /*70d0*/  PRMT R4, RZ, 0x7610, R4 ;  /* 0x00007610ff047816 */ /* 0x000fe40000000004 */
[----:B------:R-:W-:Y:S01]  /*70e0*/  @P3 LOP3.LUT R0, R0, 0x1, R7, 0x78, !PT ;  /* 0x0000000100003812 */ /* 0x000fe200078e7807 */
[----:B------:R-:W-:-:S08]  /*70f0*/  IMAD.MOV.U32 R7, RZ, RZ, -0x1 ;  /* 0xffffffffff077424 */ /* 0x000fd000078e00ff */
[----:B-1----:R-:W-:Y:S05]  /*7100*/  @P1 BRA `(.L_x_155) ;  /* 0x0000000400501947 */ /* 0x002fea0003800000 */
[----:B------:R-:W-:Y:S01]  /*7110*/  ULDC.64 UR4, c[0x0][0x8d0] ;  /* 0x0002340000047ab9 */ /* 0x000fe20000000a00 */
[----:B------:R-:W1:Y:S01]  /*7120*/  S2R R15, SR_CTAID.X ;  /* 0x00000000000f7919 */ /* 0x000e620000002500 */
[----:B------:R-:W-:Y:S01]  /*7130*/  ISETP.NE.U32.AND P1, PT, RZ, UR4, PT ;  /* 0x00000004ff007c0c */ /* 0x000fe2000bf25070 */
[----:B------:R-:W-:Y:S01]  /*7140*/  ULDC UR7, c[0x0][0x8d8] ;  /* 0x0002360000077ab9 */ /* 0x000fe20000000800 */
[----:B------:R-:W-:Y:S01]  /*7150*/  IMAD.MOV.U32 R4, RZ, RZ, R16 ;  /* 0x000000ffff047224 */ /* 0x000fe200078e0010 */
[----:B------:R-:W2:Y:S01]  /*7160*/  S2R R14, SR_CTAID.Y ;  /* 0x00000000000e7919 */ /* 0x000ea20000002600 */
[----:B------:R-:W-:Y:S01]  /*7170*/  ISETP.NE.AND.EX P1, PT, RZ, UR5, PT, P1 ;  /* 0x00000005ff007c0c */ /* 0x000fe2000bf25310 */
[----:B------:R-:W-:-:S12]  /*7180*/  IMAD.MOV.U32 R5, RZ, RZ, R17 ;  /* 0x000000ffff057224 */ /* 0x000fd800078e0011 */
[----:B------:R-:W-:Y:S05]  /*7190*/  @!P1 BRA `(.L_x_156) ;  /* 0x0000000000289947 */ /* 0x000fea0003800000 */
[----:B------:R-:W-:Y:S02]  /*71a0*/  ULDC UR6, c[0x0][0x8dc] ;  /* 0x0002370000067ab9 */ /* 0x000fe40000000800 */
[----:B------:R-:W-:-:S05]  /*71b0*/  IADD3 R9, P1, R16, UR6, RZ ;  /* 0x0000000610097c10 */ /* 0x000fca000ff3e0ff */
[----:B------:R-:W-:-:S04]  /*71c0*/  IMAD.X R21, RZ, RZ, R17, P1 ;  /* 0x000000ffff157224 */ /* 0x000fc800008e0611 */
[----:B------:R-:W-:-:S04]  /*71d0*/  IMAD.WIDE.U32 R6, R21, UR4, RZ ;  /* 0x0000000415067c25 */ /* 0x000fc8000f8e00ff */
[----:B------:R-:W-:-:S04]  /*71e0*/  IMAD.WIDE.U32 R6, P1, R9, UR5, R6 ;  /* 0x0000000509067c25 */ /* 0x000fc8000f820006 */
[----:B------:R-:W-:Y:S01]  /*71f0*/  IMAD.WIDE.U32 R8, R9, UR4, RZ ;  /* 0x0000000409087c25 */ /* 0x000fe2000f8e00ff */
[----:B------:R-:W-:-:S03]  /*7200*/  IADD3.X R5, RZ, RZ, RZ, P1, !PT ;  /* 0x000000ffff057210 */ /* 0x000fc60000ffe4ff */
[----:B------:R-:W-:Y:S01]  /*7210*/  IMAD.MOV.U32 R4, RZ, RZ, R7 ;  /* 0x000000ffff047224 */ /* 0x000fe200078e0007 */
[----:B------:R-:W-:-:S05]  /*7220*/  IADD3 RZ, P1, R9, R6, RZ ;  /* 0x0000000609ff7210 */ /* 0x000fca0007f3e0ff */
[----:B------:R-:W-:-:S08]  /*7230*/  IMAD.WIDE.U32.X R4, R21, UR5, R4, P1 ;  /* 0x0000000515047c25 */ /* 0x000fd000088e0404 */
.L_x_156:
[--C-:B------:R-:W-:Y:S01]  /*7240*/  SHF.R.U64 R8, R4, UR7, R5.reuse ;  /* 0x0000000704087c19 */ /* 0x100fe20008001205 */
[----:B------:R-:W-:Y:S01]  /*7250*/  ULDC.64 UR4, c[0x0][0x8c8] ;  /* 0x0002320000047ab9 */ /* 0x000fe20000000a00 */
[----:B------:R-:W-:Y:S01]  /*7260*/  SHF.R.U32.HI R4, RZ, UR7, R5 ;  /* 0x00000007ff047c19 */ /* 0x000fe20008011605 */
[----:B------:R-:W3:Y:S01]  /*7270*/  LDC R24, c[0x0][0x144] ;  /* 0x00005100ff187b82 */ /* 0x000ee20000000800 */
[----:B------:R-:W-:Y:S01]  /*7280*/  IADD3 R7, P1, RZ, -R8, RZ ;  /* 0x80000008ff077210 */ /* 0x000fe20007f3e0ff */
[----:B------:R-:W-:Y:S01]  /*7290*/  ULDC.64 UR8, c[0x0][0x8e8] ;  /* 0x00023a0000087ab9 */ /* 0x000fe20000000a00 */
[----:B-1----:R-:W-:Y:S01]  /*72a0*/  I2FP.F32.U32 R9, R15 ;  /* 0x0000000f00097245 */ /* 0x002fe20000201000 */
[----:B------:R-:W-:Y:S02]  /*72b0*/  ULDC UR6, c[0x0][0x8b0] ;  /* 0x00022c0000067ab9 */ /* 0x000fe40000000800 */
[----:B------:R-:W-:Y:S01]  /*72c0*/  IMAD.X R4, RZ, RZ, ~R4, P1 ;  /* 0x000000ffff047224 */ /* 0x000fe200008e0e04 */
[----:B------:R-:W-:Y:S01]  /*72d0*/  ISETP.NE.U32.AND P1, PT, RZ, UR8, PT ;  /* 0x00000008ff007c0c */ /* 0x000fe2000bf25070 */
[----:B------:R-:W1:Y:S02]  /*72e0*/  LDC R21, c[0x0][0x148] ;  /* 0x00005200ff157b82 */ /* 0x000e640000000800 */
[----:B------:R-:W-:Y:S01]  /*72f0*/  IMAD R6, R4, UR4, RZ ;  /* 0x0000000404067c24 */ /* 0x000fe2000f8e02ff */
[----:B------:R-:W-:Y:S01]  /*7300*/  ISETP.NE.AND.EX P1, PT, RZ, UR9, PT, P1 ;  /* 0x00000009ff007c0c */ /* 0x000fe2000bf25310 */
[----:B------:R-:W-:Y:S01]  /*7310*/  IMAD.WIDE.U32 R4, R7, UR4, R16 ;  /* 0x0000000407047c25 */ /* 0x000fe2000f8e0010 */
[----:B------:R-:W-:-:S03]  /*7320*/  ULDC UR4, c[0x0][0x150] ;  /* 0x0000540000047ab9 */ /* 0x000fc60000000800 */
[----:B------:R-:W-:Y:S02]  /*7330*/  IMAD R7, R7, UR5, R6 ;  /* 0x0000000507077c24 */ /* 0x000fe4000f8e0206 */
[----:B------:R-:W-:Y:S01]  /*7340*/  FMUL R6, R9, UR4 ;  /* 0x0000000409067c20 */ /* 0x000fe20008400000 */
[----:B------:R-:W-:Y:S01]  /*7350*/  ULDC UR4, c[0x0][0x8c0] ;  /* 0x0002300000047ab9 */ /* 0x000fe20000000800 */
[----:B------:R-:W-:Y:S01]  /*7360*/  ULDC UR5, c[0x0][0x154] ;  /* 0x0000550000057ab9 */ /* 0x000fe20000000800 */
[----:B------:R-:W-:-:S03]  /*7370*/  IMAD.IADD R5, R5, 0x1, R7 ;  /* 0x0000000105057824 */ /* 0x000fc600078e0207 */
[----:B------:R-:W4:Y:S02]  /*7380*/  F2I.U32.TRUNC.NTZ R6, R6 ;  /* 0x0000000600067305 */ /* 0x000f24000020f000 */
[----:B------:R-:W-:Y:S02]  /*7390*/  SHF.R.U64 R9, R4, UR4, R5 ;  /* 0x0000000404097c19 */ /* 0x000fe40008001205 */
[----:B--2---:R-:W-:-:S05]  /*73a0*/  I2FP.F32.U32 R4, R14 ;  /* 0x0000000e00047245 */ /* 0x004fca0000201000 */
[----:B------:R-:W-:Y:S01]  /*73b0*/  FMUL R22, R4, UR5 ;  /* 0x0000000504167c20 */ /* 0x000fe20008400000 */
[----:B------:R-:W-:Y:S01]  /*73c0*/  SHF.R.U32.HI R4, RZ, UR4, R5 ;  /* 0x00000004ff047c19 */ /* 0x000fe20008011605 */
[----:B------:R-:W-:-:S03]  /*73d0*/  ULDC UR4, c[0x0][0x900] ;  /* 0x0002400000047ab9 */ /* 0x000fc60000000800 */
[--C-:B------:R-:W-:Y:S01]  /*73e0*/  SHF.R.U64 R20, R9, UR6, R4.reuse ;  /* 0x0000000609147c19 */ /* 0x100fe20008001204 */
[----:B------:R-:W2:Y:S01]  /*73f0*/  F2I.U32.TRUNC.NTZ R22, R22 ;  /* 0x0000001600167305 */ /* 0x000ea2000020f000 */
[----:B------:R-:W-:Y:S01]  /*7400*/  SHF.R.U32.HI R5, RZ, UR6, R4 ;  /* 0x00000006ff057c19 */ /* 0x000fe20008011604 */
[----:B----4-:R-:W-:-:S03]  /*7410*/  IMAD.MOV R6, RZ, RZ, -R6 ;  /* 0x000000ffff067224 */ /* 0x010fc600078e0a06 */
[----:B------:R-:W-:Y:S01]  /*7420*/  SHF.R.U64 R18, R20, UR4, R5 ;  /* 0x0000000414127c19 */ /* 0x000fe20008001205 */
[----:B---3--:R-:W-:Y:S01]  /*7430*/  IMAD R15, R24, R6, R15 ;  /* 0x00000006180f7224 */ /* 0x008fe200078e020f */
[----:B------:R-:W-:-:S03]  /*7440*/  SHF.R.U32.HI R23, RZ, UR4, R5 ;  /* 0x00000004ff177c19 */ /* 0x000fc60008011605 */
[----:B------:R-:W-:Y:S01]  /*7450*/  IMAD.MOV.U32 R4, RZ, RZ, R18 ;  /* 0x000000ffff047224 */ /* 0x000fe200078e0012 */
[----:B------:R-:W-:Y:S01]  /*7460*/  MOV R5, R23 ;  /* 0x0000001700057202 */ /* 0x000fe20000000f00 */
[----:B--2---:R-:W-:Y:S06]  /*7470*/  @!P1 BRA `(.L_x_157) ;  /* 0x0000000000289947 */ /* 0x004fec0003800000 */
[----:B------:R-:W-:Y:S02]  /*7480*/  ULDC UR4, c[0x0][0x8f4] ;  /* 0x00023d0000047ab9 */ /* 0x000fe40000000800 */
[----:B------:R-:W-:-:S05]  /*7490*/  IADD3 R5, P1, R18, UR4, RZ ;  /* 0x0000000412057c10 */ /* 0x000fca000ff3e0ff */
[----:B------:R-:W-:-:S04]  /*74a0*/  IMAD.X R23, RZ, RZ, R23, P1 ;  /* 0x000000ffff177224 */ /* 0x000fc800008e0617 */
[----:B------:R-:W-:-:S04]  /*74b0*/  IMAD.WIDE.U32 R6, R23, UR8, RZ ;  /* 0x0000000817067c25 */ /* 0x000fc8000f8e00ff */
[----:B------:R-:W-:-:S04]  /*74c0*/  IMAD.WIDE.U32 R6, P1, R5, UR9, R6 ;  /* 0x0000000905067c25 */ /* 0x000fc8000f820006 */
[----:B------:R-:W-:-:S04]  /*74d0*/  IMAD.WIDE.U32 R4, R5, UR8, RZ ;  /* 0x0000000805047c25 */ /* 0x000fc8000f8e00ff */
[----:B------:R-:W-:Y:S01]  /*74e0*/  IMAD.MOV.U32 R4, RZ, RZ, R7 ;  /* 0x000000ffff047224 */ /* 0x000fe200078e0007 */
[----:B------:R-:W-:Y:S01]  /*74f0*/  IADD3 RZ, P3, R5, R6, RZ ;  /* 0x0000000605ff7210 */ /* 0x000fe20007f7e0ff */
[----:B------:R-:W-:-:S04]  /*7500*/  IMAD.X R5, RZ, RZ, RZ, P1 ;  /* 0x000000ffff057224 */ /* 0x000fc800008e06ff */
[----:B------:R-:W-:-:S08]  /*7510*/  IMAD.WIDE.U32.X R4, R23, UR9, R4, P3 ;  /* 0x0000000917047c25 */ /* 0x000fd000098e0404 */
.L_x_157:
[----:B------:R-:W-:Y:S01]  /*7520*/  ISETP.NE.AND P1, PT, R2, 0x1, PT ;  /* 0x000000010200780c */ /* 0x000fe20003f25270 */
[----:B------:R-:W-:Y:S01]  /*7530*/  ULDC UR4, c[0x0][0x8f0] ;  /* 0x00023c0000047ab9 */ /* 0x000fe20000000800 */
[----:B------:R-:W-:Y:S01]  /*7540*/  LOP3.LUT R20, R20, UR16, RZ, 0xc0, !PT ;  /* 0x0000001014147c12 */ /* 0x000fe2000f8ec0ff */
[----:B------:R-:W-:Y:S01]  /*7550*/  IMAD.MOV R22, RZ, RZ, -R22 ;  /* 0x000000ffff167224 */ /* 0x000fe200078e0a16 */
[----:B------:R-:W-:Y:S01]  /*7560*/  SHF.R.U64 R5, R4, UR4, R5 ;  /* 0x0000000404057c19 */ /* 0x000fe20008001205 */
[----:B------:R-:W-:Y:S01]  /*7570*/  ULDC UR4, c[0x0][0x8e0] ;  /* 0x0002380000047ab9 */ /* 0x000fe20000000800 */
[----:B------:R-:W-:Y:S01]  /*7580*/  LOP3.LUT R9, R9, UR15, RZ, 0xc0, !PT ;  /* 0x0000000f09097c12 */ /* 0x000fe2000f8ec0ff */
[----:B------:R-:W-:Y:S01]  /*7590*/  ULDC UR5, c[0x0][0x8b8] ;  /* 0x00022e0000057ab9 */ /* 0x000fe20000000800 */
[----:B------:R-:W-:Y:S01]  /*75a0*/  MOV R4, 0x1 ;  /* 0x0000000100047802 */ /* 0x000fe20000000f00 */
[----:B------:R-:W-:Y:S02]  /*75b0*/  IMAD.MOV R7, RZ, RZ, -R5 ;  /* 0x000000ffff077224 */ /* 0x000fe400078e0a05 */
[----:B------:R-:W-:-:S02]  /*75c0*/  IMAD R20, R5, UR17, R20 ;  /* 0x0000001105147c24 */ /* 0x000fc4000f8e0214 */
[----:B-1----:R-:W-:Y:S02]  /*75d0*/  @P1 IMAD R15, R21, R22, R14 ;  /* 0x00000016150f1224 */ /* 0x002fe400078e020e */
[----:B------:R-:W-:Y:S01]  /*75e0*/  IMAD R18, R7, UR4, R18 ;  /* 0x0000000407127c24 */ /* 0x000fe2000f8e0212 */
[----:B------:R-:W-:Y:S01]  /*75f0*/  ULDC UR4, c[0x0][0x8a8] ;  /* 0x00022a0000047ab9 */ /* 0x000fe20000000800 */
[----:B------:R-:W-:Y:S02]  /*7600*/  IMAD R15, R20, UR5, R15 ;  /* 0x00000005140f7c24 */ /* 0x000fe4000f8e020f */
[----:B------:R-:W-:Y:S02]  /*7610*/  IMAD R18, R18, UR4, R9 ;  /* 0x0000000412127c24 */ /* 0x000fe4000f8e0209 */
[----:B------:R-:W-:-:S03]  /*7620*/  IMAD.MOV.U32 R7, RZ, RZ, R8 ;  /* 0x000000ffff077224 */ /* 0x000fc600078e0008 */
[----:B------:R-:W-:Y:S02]  /*7630*/  SEL R20, R18, R15, !P1 ;  /* 0x0000000f12147207 */ /* 0x000fe40004800000 */
[----:B------:R-:W-:-:S07]  /*7640*/  SEL R21, R15, R18, !P1 ;  /* 0x000000120f157207 */ /* 0x000fce0004800000 */
.L_x_155:
[----:B------:R-:W-:Y:S05]  /*7650*/  BSYNC B1 ;  /* 0x0000000000017941 */ /* 0x000fea0003800000 */
.L_x_154:
[----:B------:R-:W-:-:S13]  /*7660*/  LOP3.LUT P1, RZ, R4, 0xff, RZ, 0xc0, !PT ;  /* 0x000000ff04ff7812 */ /* 0x000fda000782c0ff */
[----:B------:R-:W-:Y:S05]  /*7670*/  @P1 BRA `(.L_x_158) ;  /* 0xfffffff400501947 */ /* 0x000fea000383ffff */
[----:B------:R-:W-:Y:S05]  /*7680*/  BSYNC B0 ;  /* 0x0000000000007941 */ /* 0x000fea0003800000 */
.L_x_146:
[----:B------:R-:W-:-:S03]  /*7690*/  UMOV UR4, 0xffffffff ;  /* 0xffffffff00047882 */ /* 0x000fc60000000000 */
[----:B------:R-:W-:Y:S05]  /*76a0*/  BRA.DIV UR4, `(.L_x_159) ;  /* 0x0000000a04647947 */ /* 0x000fea000b800000 */
[----:B------:R-:W-:-:S13]  /*76b0*/  ELECT P6, URZ, PT ;  /* 0x00000000003f782f */ /* 0x000fda00038c0000 */
.L_x_184:
[----:B------:R-:W-:Y:S05]  /*76c0*/  @!P6 BRA `(.L_x_9) ;  /* 0x0000000000ece947 */ /* 0x000fea0003800000 */
[----:B------:R-:W-:-:S04]  /*76d0*/  LOP3.LUT R19, R19, 0x2, RZ, 0xfc, !PT ;  /* 0x0000000213137812 */ /* 0x000fc800078efcff */
[----:B------:R-:W-:-:S13]  /*76e0*/  ISETP.NE.AND P0, PT, R19, 0x3, PT ;  /* 0x000000031300780c */ /* 0x000fda0003f05270 */
[----:B------:R-:W-:Y:S05]  /*76f0*/  @!P0 BRA `(.L_x_160) ;  /* 0x0000000000048947 */ /* 0x000fea0003800000 */
[----:B------:R-:W-:Y:S01]  /*7700*/  BPT.TRAP 0x1 ;  /* 0x000000040000795c */ /* 0x000fe20000300000 */
.L_x_160:
[----:B------:R-:W1:Y:S01]  /*7710*/  S2R R3, SR_CgaCtaId ;  /* 0x0000000000037919 */ /* 0x000e620000008800 */
[----:B------:R-:W-:-:S04]  /*7720*/  MOV R2, 0x400 ;  /* 0x0000040000027802 */ /* 0x000fc80000000f00 */
[----:B-1----:R-:W-:Y:S02]  /*7730*/  LEA R3, R3, R2, 0x18 ;  /* 0x0000000203037211 */ /* 0x002fe400078ec0ff */
[----:B------:R-:W-:-:S03]  /*7740*/  SHF.L.U32 R2, R0, 0x1f, RZ ;  /* 0x0000001f00027819 */ /* 0x000fc600000006ff */
[----:B------:R-:W-:-:S04]  /*7750*/  VIADD R3, R3, 0x30 ;  /* 0x0000003003037836 */ /* 0x000fc80000000000 */
[C---:B------:R-:W-:Y:S02]  /*7760*/  IMAD R7, R12.reuse, 0x8, R3 ;  /* 0x000000080c077824 */ /* 0x040fe400078e0203 */
[----:B------:R-:W-:Y:S02]  /*7770*/  VIADD R12, R12, 0x1 ;  /* 0x000000010c0c7836 */ /* 0x000fe40000000000 */
[----:B------:R-:W1:Y:S03]  /*7780*/  SYNCS.PHASECHK.TRANS64.TRYWAIT P0, [R7+URZ], R2 ;  /* 0x00000002070075a7 */ /* 0x000e66000800017f */
[----:B------:R-:W-:-:S04]  /*7790*/  ISETP.NE.AND P1, PT, R12, 0x6, PT ;  /* 0x000000060c00780c */ /* 0x000fc80003f25270 */
[----:B------:R-:W-:Y:S02]  /*77a0*/  SEL R5, RZ, 0x1, P1 ;  /* 0x00000001ff057807 */ /* 0x000fe40000800000 */
[----:B------:R-:W-:Y:S02]  /*77b0*/  SEL R12, R12, RZ, P1 ;  /* 0x000000ff0c0c7207 */ /* 0x000fe40000800000 */
[----:B------:R-:W-:-:S03]  /*77c0*/  LOP3.LUT R5, R0, R5, RZ, 0x3c, !PT ;  /* 0x0000000500057212 */ /* 0x000fc600078e3cff */
[----:B------:R-:W-:Y:S01]  /*77d0*/  IMAD R9, R12, 0x8, R3 ;  /* 0x000000080c097824 */ /* 0x000fe200078e0203 */
[----:B------:R-:W-:Y:S01]  /*77e0*/  SHF.L.U32 R4, R5, 0x1f, RZ ;  /* 0x0000001f05047819 */ /* 0x000fe200000006ff */
[----:B-1----:R-:W-:Y:S06]  /*77f0*/  @!P0 BRA `(.L_x_161) ;  /* 0x0000000800308947 */ /* 0x002fec0003800000 */
.L_x_185:
[----:B------:R-:W2:Y:S01]  /*7800*/  SYNCS.PHASECHK.TRANS64.TRYWAIT P0, [R9+URZ], R4 ;  /* 0x00000004090075a7 */ /* 0x000ea2000800017f */
[----:B------:R-:W-:-:S04]  /*7810*/  IADD3 R0, R12, 0x1, RZ ;  /* 0x000000010c007810 */ /* 0x000fc80007ffe0ff */
[----:B------:R-:W-:-:S04]  /*7820*/  ISETP.NE.AND P1, PT, R0, 0x6, PT ;  /* 0x000000060000780c */ /* 0x000fc80003f25270 */
[----:B-1----:R-:W-:Y:S02]  /*7830*/  SEL R2, RZ, 0x1, P1 ;  /* 0x00000001ff027807 */ /* 0x002fe40000800000 */
[----:B------:R-:W-:Y:S02]  /*7840*/  SEL R0, R0, RZ, P1 ;  /* 0x000000ff00007207 */ /* 0x000fe40000800000 */
[----:B------:R-:W-:-:S03]  /*7850*/  LOP3.LUT R7, R5, R2, RZ, 0x3c, !PT ;  /* 0x0000000205077212 */ /* 0x000fc600078e3cff */
[----:B------:R-:W-:Y:S01]  /*7860*/  IMAD R6, R0, 0x8, R3 ;  /* 0x0000000800067824 */ /* 0x000fe200078e0203 */
[----:B------:R-:W-:Y:S01]  /*7870*/  SHF.L.U32 R5, R7, 0x1f, RZ ;  /* 0x0000001f07057819 */ /* 0x000fe200000006ff */
[----:B--2---:R-:W-:Y:S06]  /*7880*/  @!P0 BRA `(.L_x_162) ;  /* 0x0000000800208947 */ /* 0x004fec0003800000 */
.L_x_186:
[----:B------:R-:W2:Y:S01]  /*7890*/  SYNCS.PHASECHK.TRANS64.TRYWAIT P0, [R6+URZ], R5 ;  /* 0x00000005060075a7 */ /* 0x000ea2000800017f */
[----:B------:R-:W-:-:S05]  /*78a0*/  VIADD R0, R0, 0x1 ;  /* 0x0000000100007836 */ /* 0x000fca0000000000 */
[----:B------:R-:W-:-:S04]  /*78b0*/  ISETP.NE.AND P1, PT, R0, 0x6, PT ;  /* 0x000000060000780c */ /* 0x000fc80003f25270 */
[----:B------:R-:W-:Y:S02]  /*78c0*/  SEL R2, RZ, 0x1, P1 ;  /* 0x00000001ff027807 */ /* 0x000fe40000800000 */
[----:B------:R-:W-:Y:S02]  /*78d0*/  SEL R0, R0, RZ, P1 ;  /* 0x000000ff00007207 */ /* 0x000fe40000800000 */
[----:B------:R-:W-:-:S03]  /*78e0*/  LOP3.LUT R7, R7, R2, RZ, 0x3c, !PT ;  /* 0x0000000207077212 */ /* 0x000fc600078e3cff */
[----:B-1----:R-:W-:Y:S01]  /*78f0*/  IMAD R9, R0, 0x8, R3 ;  /* 0x0000000800097824 */ /* 0x002fe200078e0203 */
[----:B------:R-:W-:Y:S01]  /*7900*/  SHF.L.U32 R4, R7, 0x1f, RZ ;  /* 0x0000001f07047819 */ /* 0x000fe200000006ff */
[----:B--2---:R-:W-:Y:S06]  /*7910*/  @!P0 BRA `(.L_x_163) ;  /* 0x0000000800108947 */ /* 0x004fec0003800000 */
.L_x_187:
        /* <DEDUP_REMOVED lines=9> */
.L_x_188:
[----:B------:R-:W2:Y:S01]  /*79b0*/  SYNCS.PHASECHK.TRANS64.TRYWAIT P0, [R6+URZ], R5 ;  /* 0x00000005060075a7 */ /* 0x000ea2000800017f */
[----:B------:R-:W-:-:S04]  /*79c0*/  IADD3 R0, R0, 0x1, RZ ;  /* 0x0000000100007810 */ /* 0x000fc80007ffe0ff */
[----:B------:R-:W-:-:S04]  /*79d0*/  ISETP.NE.AND P1, PT, R0, 0x6, PT ;  /* 0x000000060000780c */ /* 0x000fc80003f25270 */
[----:B------:R-:W-:Y:S02]  /*79e0*/  SEL R2, RZ, 0x1, P1 ;  /* 0x00000001ff027807 */ /* 0x000fe40000800000 */
[----:B------:R-:W-:Y:S02]  /*79f0*/  SEL R0, R0, RZ, P1 ;  /* 0x000000ff00007207 */ /* 0x000fe40000800000 */
[----:B------:R-:W-:Y:S01]  /*7a00*/  LOP3.LUT R2, R7, R2, RZ, 0x3c, !PT ;  /* 0x0000000207027212 */ /* 0x000fe200078e3cff */
[----:B--2---:R-:W-:Y:S06]  /*7a10*/  @!P0 BRA `(.L_x_165) ;  /* 0x0000000400f88947 */ /* 0x004fec0003800000 */
.L_x_189:
[----:B------:R-:W-:Y:S01]  /*7a20*/  IMAD R3, R0, 0x8, R3 ;  /* 0x0000000800037824 */ /* 0x000fe200078e0203 */
[----:B------:R-:W-:-:S07]  /*7a30*/  SHF.L.U32 R0, R2, 0x1f, RZ ;  /* 0x0000001f02007819 */ /* 0x000fce00000006ff */
.L_x_166:
[----:B---3--:R3:W4:Y:S02]  /*7a40*/  SYNCS.PHASECHK.TRANS64.TRYWAIT P0, [R3+URZ], R0 ;  /* 0x00000000030075a7 */ /* 0x008724000800017f */
[----:B----4-:R-:W-:Y:S05]  /*7a50*/  @!P0 NANOSLEEP.SYNCS 0x989680 ;  /* 0x009896800000895d */ /* 0x010fea0003900000 */
[----:B------:R-:W4:Y:S02]  /*7a60*/  @!P0 SYNCS.PHASECHK.TRANS64 P0, [R3+URZ], R0 ;  /* 0x00000000030085a7 */ /* 0x000f24000800007f */
[----:B----4-:R-:W-:Y:S05]  /*7a70*/  @!P0 BRA `(.L_x_166) ;  /* 0xfffffffc00f08947 */ /* 0x010fea000383ffff */
.L_x_9:
[----:B------:R-:W-:Y:S05]  /*7a80*/  BSYNC B6 ;  /* 0x0000000000067941 */ /* 0x000fea0003800000 */
.L_x_7:
[----:B------:R-:W-:Y:S05]  /*7a90*/  EXIT ;  /* 0x000000000000794d */ /* 0x000fea0003800000 */
.L_x_22:
[----:B--2---:R2:W3:Y:S02]  /*7aa0*/  SYNCS.PHASECHK.TRANS64.TRYWAIT P1, [R3+URZ], R0 ;  /* 0x00000000030075a7 */ /* 0x0044e4000802017f */
[----:B---3--:R-:W-:Y:S05]  /*7ab0*/  @!P1 NANOSLEEP.SYNCS 0x989680 ;  /* 0x009896800000995d */ /* 0x008fea0003900000 */
[----:B------:R-:W3:Y:S02]  /*7ac0*/  @!P1 SYNCS.PHASECHK.TRANS64 P1, [R3+URZ], R0 ;  /* 0x00000000030095a7 */ /* 0x000ee4000802007f */
[----:B---3--:R-:W-:Y:S05]  /*7ad0*/  @!P1 BRA `(.L_x_22) ;  /* 0xfffffffc00f09947 */ /* 0x008fea000383ffff */
[----:B------:R-:W-:Y:S05]  /*7ae0*/  BRA `(.L_x_21) ;  /* 0xffffff9c00c07947 */ /* 0x000fea000383ffff */
.L_x_27:
[----:B--2---:R-:W-:-:S04]  /*7af0*/  IMAD.U32 R4, RZ, RZ, UR4 ;  /* 0x00000004ff047e24 */ /* 0x004fc8000f8e00ff */
[----:B------:R2:W3:Y:S03]  /*7b00*/  SYNCS.PHASECHK.TRANS64.TRYWAIT P1, [R4+URZ], R3 ;  /* 0x00000003040075a7 */ /* 0x0004e6000802017f */
[----:B---3--:R-:W-:Y:S05]  /*7b10*/  @!P1 NANOSLEEP.SYNCS 0x989680 ;  /* 0x009896800000995d */ /* 0x008fea0003900000 */
[----:B------:R-:W3:Y:S02]  /*7b20*/  @!P1 SYNCS.PHASECHK.TRANS64 P1, [R4+URZ], R3 ;  /* 0x00000003040095a7 */ /* 0x000ee4000802007f */
[----:B---3--:R-:W-:Y:S05]  /*7b30*/  @!P1 BRA `(.L_x_27) ;  /* 0xfffffffc00ec9947 */ /* 0x008fea000383ffff */
[----:B------:R-:W-:Y:S05]  /*7b40*/  BRA `(.L_x_26) ;  /* 0xffffffa000807947 */ /* 0x000fea000383ffff */
.L_x_51:
[----:B-1----:R-:W-:-:S04]  /*7b50*/  IMAD.U32 R5, RZ, RZ, UR50 ;  /* 0x00000032ff057e24 */ /* 0x002fc8000f8e00ff */
[----:B------:R1:W2:Y:S03]  /*7b60*/  SYNCS.PHASECHK.TRANS64.TRYWAIT P2, [R5+URZ+0x60], R4 ;  /* 0x00006004050075a7 */ /* 0x0002a6000804017f */
[----:B--2---:R-:W-:Y:S05]  /*7b70*/  @!P2 NANOSLEEP.SYNCS 0x989680 ;  /* 0x009896800000a95d */ /* 0x004fea0003900000 */
[----:B------:R-:W2:Y:S02]  /*7b80*/  @!P2 SYNCS.PHASECHK.TRANS64 P2, [R5+URZ+0x60], R4 ;  /* 0x000060040500a5a7 */ /* 0x000ea4000804007f */
[----:B--2---:R-:W-:Y:S05]  /*7b90*/  @!P2 BRA `(.L_x_51) ;  /* 0xfffffffc00eca947 */ /* 0x004fea000383ffff */
[----:B------:R-:W-:Y:S05]  /*7ba0*/  BRA `(.L_x_167) ;  /* 0xffffffb000487947 */ /* 0x000fea000383ffff */
.L_x_62:
[----:B-1----:R1:W2:Y:S02]  /*7bb0*/  SYNCS.PHASECHK.TRANS64.TRYWAIT P3, [R14+URZ+0x60], R15 ;  /* 0x0000600f0e0075a7 */ /* 0x0022a4000806017f */
[----:B--2---:R-:W-:Y:S05]  /*7bc0*/  @!P3 NANOSLEEP.SYNCS 0x989680 ;  /* 0x009896800000b95d */ /* 0x004fea0003900000 */
[----:B------:R-:W2:Y:S02]  /*7bd0*/  @!P3 SYNCS.PHASECHK.TRANS64 P3, [R14+URZ+0x60], R15 ;  /* 0x0000600f0e00b5a7 */ /* 0x000ea4000806007f */
[----:B--2---:R-:W-:Y:S05]  /*7be0*/  @!P3 BRA `(.L_x_62) ;  /* 0xfffffffc00f0b947 */ /* 0x004fea000383ffff */
[----:B------:R-:W-:Y:S05]  /*7bf0*/  BRA `(.L_x_168) ;  /* 0xffffffb8000c7947 */ /* 0x000fea000383ffff */
.L_x_72:
[----:B-1----:R1:W2:Y:S02]  /*7c00*/  SYNCS.PHASECHK.TRANS64.TRYWAIT P3, [R12+URZ+0x60], R13 ;  /* 0x0000600d0c0075a7 */ /* 0x0022a4000806017f */
[----:B--2---:R-:W-:Y:S05]  /*7c10*/  @!P3 NANOSLEEP.SYNCS 0x989680 ;  /* 0x009896800000b95d */ /* 0x004fea0003900000 */
[----:B------:R-:W2:Y:S02]  /*7c20*/  @!P3 SYNCS.PHASECHK.TRANS64 P3, [R12+URZ+0x60], R13 ;  /* 0x0000600d0c00b5a7 */ /* 0x000ea4000806007f */
[----:B--2---:R-:W-:Y:S05]  /*7c30*/  @!P3 BRA `(.L_x_72) ;  /* 0xfffffffc00f0b947 */ /* 0x004fea000383ffff */
[----:B------:R-:W-:Y:S05]  /*7c40*/  BRA `(.L_x_169) ;  /* 0xffffffbc00b47947 */ /* 0x000fea000383ffff */
.L_x_82:
[----:B--2---:R2:W3:Y:S02]  /*7c50*/  SYNCS.PHASECHK.TRANS64.TRYWAIT P3, [R14+URZ+0x60], R13 ;  /* 0x0000600d0e0075a7 */ /* 0x0044e4000806017f */
[----:B---3--:R-:W-:Y:S05]  /*7c60*/  @!P3 NANOSLEEP.SYNCS 0x989680 ;  /* 0x009896800000b95d */ /* 0x008fea0003900000 */
[----:B------:R-:W3:Y:S02]  /*7c70*/  @!P3 SYNCS.PHASECHK.TRANS64 P3, [R14+URZ+0x60], R13 ;  /* 0x0000600d0e00b5a7 */ /* 0x000ee4000806007f */
[----:B---3--:R-:W-:Y:S05]  /*7c80*/  @!P3 BRA `(.L_x_82) ;  /* 0xfffffffc00f0b947 */ /* 0x008fea000383ffff */
[----:B------:R-:W-:Y:S05]  /*7c90*/  BRA `(.L_x_170) ;  /* 0xffffffc400687947 */ /* 0x000fea000383ffff */
.L_x_102:
[----:B-1----:R-:W-:-:S04]  /*7ca0*/  IMAD.U32 R3, RZ, RZ, UR4 ;  /* 0x00000004ff037e24 */ /* 0x002fc8000f8e00ff */
[----:B------:R1:W2:Y:S03]  /*7cb0*/  SYNCS.PHASECHK.TRANS64.TRYWAIT P0, [R3+URZ+0xa8], R0 ;  /* 0x0000a800030075a7 */ /* 0x0002a6000800017f */
[----:B--2---:R-:W-:Y:S05]  /*7cc0*/  @!P0 NANOSLEEP.SYNCS 0x989680 ;  /* 0x009896800000895d */ /* 0x004fea0003900000 */
[----:B------:R-:W2:Y:S02]  /*7cd0*/  @!P0 SYNCS.PHASECHK.TRANS64 P0, [R3+URZ+0xa8], R0 ;  /* 0x0000a800030085a7 */ /* 0x000ea4000800007f */
[----:B--2---:R-:W-:Y:S05]  /*7ce0*/  @!P0 BRA `(.L_x_102) ;  /* 0xfffffffc00ec8947 */ /* 0x004fea000383ffff */
[----:B------:R-:W-:Y:S05]  /*7cf0*/  BRA `(.L_x_101) ;  /* 0xffffffd800c87947 */ /* 0x000fea000383ffff */
.L_x_111:
[----:B-1----:R-:W-:-:S04]  /*7d00*/  IMAD.U32 R5, RZ, RZ, UR4 ;  /* 0x00000004ff057e24 */ /* 0x002fc8000f8e00ff */
[----:B------:R1:W2:Y:S03]  /*7d10*/  SYNCS.PHASECHK.TRANS64.TRYWAIT P1, [R5+URZ+0x80], R4 ;  /* 0x00008004050075a7 */ /* 0x0002a6000802017f */
[----:B--2---:R-:W-:Y:S05]  /*7d20*/  @!P1 NANOSLEEP.SYNCS 0x989680 ;  /* 0x009896800000995d */ /* 0x004fea0003900000 */
[----:B------:R-:W2:Y:S02]  /*7d30*/  @!P1 SYNCS.PHASECHK.TRANS64 P1, [R5+URZ+0x80], R4 ;  /* 0x00008004050095a7 */ /* 0x000ea4000802007f */
[----:B--2---:R-:W-:Y:S05]  /*7d40*/  @!P1 BRA `(.L_x_111) ;  /* 0xfffffffc00ec9947 */ /* 0x004fea000383ffff */
[----:B------:R-:W-:Y:S05]  /*7d50*/  BRA `(.L_x_171) ;  /* 0xffffffdc00b07947 */ /* 0x000fea000383ffff */
.L_x_117:
[----:B-12---:R-:W-:-:S04]  /*7d60*/  MOV R5, UR4 ;  /* 0x0000000400057c02 */ /* 0x006fc80008000f00 */
[----:B------:R1:W2:Y:S03]  /*7d70*/  SYNCS.PHASECHK.TRANS64.TRYWAIT P1, [R5+URZ+0x88], R4 ;  /* 0x00008804050075a7 */ /* 0x0002a6000802017f */
[----:B--2---:R-:W-:Y:S05]  /*7d80*/  @!P1 NANOSLEEP.SYNCS 0x989680 ;  /* 0x009896800000995d */ /* 0x004fea0003900000 */
[----:B------:R-:W2:Y:S02]  /*7d90*/  @!P1 SYNCS.PHASECHK.TRANS64 P1, [R5+URZ+0x88], R4 ;  /* 0x00008804050095a7 */ /* 0x000ea4000802007f */
[----:B--2---:R-:W-:Y:S05]  /*7da0*/  @!P1 BRA `(.L_x_117) ;  /* 0xfffffffc00ec9947 */ /* 0x004fea000383ffff */
[----:B------:R-:W-:Y:S05]  /*7db0*/  BRA `(.L_x_172) ;  /* 0xffffffdc00f87947 */ /* 0x000fea000383ffff */
.L_x_123:
[----:B-123--:R-:W-:-:S04]  /*7dc0*/  IMAD.U32 R5, RZ, RZ, UR4 ;  /* 0x00000004ff057e24 */ /* 0x00efc8000f8e00ff */
[----:B------:R1:W2:Y:S03]  /*7dd0*/  SYNCS.PHASECHK.TRANS64.TRYWAIT P1, [R5+URZ+0x90], R4 ;  /* 0x00009004050075a7 */ /* 0x0002a6000802017f */
[----:B--2---:R-:W-:Y:S05]  /*7de0*/  @!P1 NANOSLEEP.SYNCS 0x989680 ;  /* 0x009896800000995d */ /* 0x004fea0003900000 */
[----:B------:R-:W2:Y:S02]  /*7df0*/  @!P1 SYNCS.PHASECHK.TRANS64 P1, [R5+URZ+0x90], R4 ;  /* 0x00009004050095a7 */ /* 0x000ea4000802007f */
[----:B--2---:R-:W-:Y:S05]  /*7e00*/  @!P1 BRA `(.L_x_123) ;  /* 0xfffffffc00ec9947 */ /* 0x004fea000383ffff */
[----:B------:R-:W-:Y:S05]  /*7e10*/  BRA `(.L_x_173) ;  /* 0xffffffe000487947 */ /* 0x000fea000383ffff */
.L_x_129:
[----:B-1234-:R-:W-:-:S04]  /*7e20*/  IMAD.U32 R5, RZ, RZ, UR4 ;  /* 0x00000004ff057e24 */ /* 0x01efc8000f8e00ff */
[----:B------:R1:W2:Y:S03]  /*7e30*/  SYNCS.PHASECHK.TRANS64.TRYWAIT P1, [R5+URZ+0x98], R4 ;  /* 0x00009804050075a7 */ /* 0x0002a6000802017f */
[----:B--2---:R-:W-:Y:S05]  /*7e40*/  @!P1 NANOSLEEP.SYNCS 0x989680 ;  /* 0x009896800000995d */ /* 0x004fea0003900000 */
[----:B------:R-:W2:Y:S02]  /*7e50*/  @!P1 SYNCS.PHASECHK.TRANS64 P1, [R5+URZ+0x98], R4 ;  /* 0x00009804050095a7 */ /* 0x000ea4000802007f */
[----:B--2---:R-:W-:Y:S05]  /*7e60*/  @!P1 BRA `(.L_x_129) ;  /* 0xfffffffc00ec9947 */ /* 0x004fea000383ffff */
[----:B------:R-:W-:Y:S05]  /*7e70*/  BRA `(.L_x_174) ;  /* 0xffffffe000987947 */ /* 0x000fea000383ffff */
.L_x_139:
[----:B-1----:R1:W3:Y:S02]  /*7e80*/  SYNCS.PHASECHK.TRANS64.TRYWAIT P0, [R3+URZ+0x80], R2 ;  /* 0x00008002030075a7 */ /* 0x0022e4000800017f */
[----:B---3--:R-:W-:Y:S05]  /*7e90*/  @!P0 NANOSLEEP.SYNCS 0x989680 ;  /* 0x009896800000895d */ /* 0x008fea0003900000 */
[----:B------:R-:W3:Y:S02]  /*7ea0*/  @!P0 SYNCS.PHASECHK.TRANS64 P0, [R3+URZ+0x80], R2 ;  /* 0x00008002030085a7 */ /* 0x000ee4000800007f */
[----:B---3--:R-:W-:Y:S05]  /*7eb0*/  @!P0 BRA `(.L_x_139) ;  /* 0xfffffffc00f08947 */ /* 0x008fea000383ffff */
[----:B------:R-:W-:Y:S05]  /*7ec0*/  BRA `(.L_x_175) ;  /* 0xffffffe800947947 */ /* 0x000fea000383ffff */
.L_x_141:
[----:B---3--:R3:W1:Y:S02]  /*7ed0*/  SYNCS.PHASECHK.TRANS64.TRYWAIT P0, [R3+URZ+0x88], R2 ;  /* 0x00008802030075a7 */ /* 0x008664000800017f */
[----:B-1----:R-:W-:Y:S05]  /*7ee0*/  @!P0 NANOSLEEP.SYNCS 0x989680 ;  /* 0x009896800000895d */ /* 0x002fea0003900000 */
[----:B------:R-:W1:Y:S02]  /*7ef0*/  @!P0 SYNCS.PHASECHK.TRANS64 P0, [R3+URZ+0x88], R2 ;  /* 0x00008802030085a7 */ /* 0x000e64000800007f */
[----:B-1----:R-:W-:Y:S05]  /*7f00*/  @!P0 BRA `(.L_x_141) ;  /* 0xfffffffc00f08947 */ /* 0x002fea000383ffff */
[----:B------:R-:W-:Y:S05]  /*7f10*/  BRA `(.L_x_176) ;  /* 0xffffffe800907947 */ /* 0x000fea000383ffff */
.L_x_143:
[----:B------:R1:W1:Y:S02]  /*7f20*/  SYNCS.PHASECHK.TRANS64.TRYWAIT P0, [R3+URZ+0x90], R2 ;  /* 0x00009002030075a7 */ /* 0x000264000800017f */
[----:B-1----:R-:W-:Y:S05]  /*7f30*/  @!P0 NANOSLEEP.SYNCS 0x989680 ;  /* 0x009896800000895d */ /* 0x002fea0003900000 */
[----:B------:R-:W1:Y:S02]  /*7f40*/  @!P0 SYNCS.PHASECHK.TRANS64 P0, [R3+URZ+0x90], R2 ;  /* 0x00009002030085a7 */ /* 0x000e64000800007f */
[----:B-1----:R-:W-:Y:S05]  /*7f50*/  @!P0 BRA `(.L_x_143) ;  /* 0xfffffffc00f08947 */ /* 0x002fea000383ffff */
[----:B------:R-:W-:Y:S05]  /*7f60*/  BRA `(.L_x_177) ;  /* 0xffffffe8008c7947 */ /* 0x000fea000383ffff */
.L_x_147:
[----:B------:R-:W-:Y:S01]  /*7f70*/  BSSY B1, `(.L_x_178) ;  /* 0x0000006000017945 */ /* 0x000fe20003800000 */
[----:B------:R-:W-:-:S07]  /*7f80*/  IMAD.MOV.U32 R15, RZ, RZ, -0x1 ;  /* 0xffffffffff0f7424 */ /* 0x000fce00078e00ff */
[----:B------:R-:W-:Y:S05]  /*7f90*/  WARPSYNC.COLLECTIVE R15, `(.L_x_179) ;  /* 0x000000000f0c7348 */ /* 0x000fea0003c00000 */
[----:B------:R-:W-:Y:S02]  /*7fa0*/  ELECT P6, UR62, PT ;  /* 0x00000000003e782f */ /* 0x000fe400038c0000 */
[----:B------:R-:W-:Y:S01]  /*7fb0*/  MOV R14, UR62 ;  /* 0x0000003e000e7c02 */ /* 0x000fe20008000f00 */
[----:B------:R-:W-:Y:S10]  /*7fc0*/  ENDCOLLECTIVE ;  /* 0x000000000000791b */ /* 0x000ff40003800000 */
.L_x_179:
[----:B------:R-:W-:Y:S05]  /*7fd0*/  BSYNC B1 ;  /* 0x0000000000017941 */ /* 0x000fea0003800000 */
.L_x_178:
[----:B------:R-:W-:Y:S05]  /*7fe0*/  BRA `(.L_x_180) ;  /* 0xffffffec00007947 */ /* 0x000fea000383ffff */
.L_x_150:
[----:B--2---:R2:W3:Y:S02]  /*7ff0*/  SYNCS.PHASECHK.TRANS64.TRYWAIT P1, [R15+URZ+0x30], R8 ;  /* 0x000030080f0075a7 */ /* 0x0044e4000802017f */
[----:B---3--:R-:W-:Y:S05]  /*8000*/  @!P1 NANOSLEEP.SYNCS 0x989680 ;  /* 0x009896800000995d */ /* 0x008fea0003900000 */
[----:B------:R-:W3:Y:S02]  /*8010*/  @!P1 SYNCS.PHASECHK.TRANS64 P1, [R15+URZ+0x30], R8 ;  /* 0x000030080f0095a7 */ /* 0x000ee4000802007f */
[----:B---3--:R-:W-:Y:S05]  /*8020*/  @!P1 BRA `(.L_x_150) ;  /* 0xfffffffc00f09947 */ /* 0x008fea000383ffff */
[----:B------:R-:W-:Y:S05]  /*8030*/  BRA `(.L_x_181) ;  /* 0xffffffec00347947 */ /* 0x000fea000383ffff */
.L_x_159:
[----:B------:R-:W-:Y:S01]  /*8040*/  BSSY B0, `(.L_x_182) ;  /* 0x0000006000007945 */ /* 0x000fe20003800000 */
[----:B------:R-:W-:-:S07]  /*8050*/  IMAD.MOV.U32 R15, RZ, RZ, -0x1 ;  /* 0xffffffffff0f7424 */ /* 0x000fce00078e00ff */
[----:B------:R-:W-:Y:S05]  /*8060*/  WARPSYNC.COLLECTIVE R15, `(.L_x_183) ;  /* 0x000000000f0c7348 */ /* 0x000fea0003c00000 */
[----:B------:R-:W-:Y:S02]  /*8070*/  ELECT P6, UR62, PT ;  /* 0x00000000003e782f */ /* 0x000fe400038c0000 */
[----:B------:R-:W-:Y:S01]  /*8080*/  MOV R14, UR62 ;  /* 0x0000003e000e7c02 */ /* 0x000fe20008000f00 */
[----:B------:R-:W-:Y:S10]  /*8090*/  ENDCOLLECTIVE ;  /* 0x000000000000791b */ /* 0x000ff40003800000 */
.L_x_183:
[----:B------:R-:W-:Y:S05]  /*80a0*/  BSYNC B0 ;  /* 0x0000000000007941 */ /* 0x000fea0003800000 */
.L_x_182:
[----:B------:R-:W-:Y:S05]  /*80b0*/  BRA `(.L_x_184) ;  /* 0xfffffff400807947 */ /* 0x000fea000383ffff */
.L_x_161:
[----:B-1----:R1:W2:Y:S02]  /*80c0*/  SYNCS.PHASECHK.TRANS64.TRYWAIT P0, [R7+URZ], R2 ;  /* 0x00000002070075a7 */ /* 0x0022a4000800017f */
[----:B--2---:R-:W-:Y:S05]  /*80d0*/  @!P0 NANOSLEEP.SYNCS 0x989680 ;  /* 0x009896800000895d */ /* 0x004fea0003900000 */
[----:B------:R-:W2:Y:S02]  /*80e0*/  @!P0 SYNCS.PHASECHK.TRANS64 P0, [R7+URZ], R2 ;  /* 0x00000002070085a7 */ /* 0x000ea4000800007f */
[----:B--2---:R-:W-:Y:S05]  /*80f0*/  @!P0 BRA `(.L_x_161) ;  /* 0xfffffffc00f08947 */ /* 0x004fea000383ffff */
[----:B------:R-:W-:Y:S05]  /*8100*/  BRA `(.L_x_185) ;  /* 0xfffffff400bc7947 */ /* 0x000fea000383ffff */
.L_x_162:
[----:B-1----:R1:W2:Y:S02]  /*8110*/  SYNCS.PHASECHK.TRANS64.TRYWAIT P0, [R9+URZ], R4 ;  /* 0x00000004090075a7 */ /* 0x0022a4000800017f */
[----:B--2---:R-:W-:Y:S05]  /*8120*/  @!P0 NANOSLEEP.SYNCS 0x989680 ;  /* 0x009896800000895d */ /* 0x004fea0003900000 */
[----:B------:R-:W2:Y:S02]  /*8130*/  @!P0 SYNCS.PHASECHK.TRANS64 P0, [R9+URZ], R4 ;  /* 0x00000004090085a7 */ /* 0x000ea4000800007f */
[----:B--2---:R-:W-:Y:S05]  /*8140*/  @!P0 BRA `(.L_x_162) ;  /* 0xfffffffc00f08947 */ /* 0x004fea000383ffff */
[----:B------:R-:W-:Y:S05]  /*8150*/  BRA `(.L_x_186) ;  /* 0xfffffff400cc7947 */ /* 0x000fea000383ffff */
.L_x_163:
[----:B-1----:R1:W2:Y:S02]  /*8160*/  SYNCS.PHASECHK.TRANS64.TRYWAIT P0, [R6+URZ], R5 ;  /* 0x00000005060075a7 */ /* 0x0022a4000800017f */
[----:B--2---:R-:W-:Y:S05]  /*8170*/  @!P0 NANOSLEEP.SYNCS 0x989680 ;  /* 0x009896800000895d */ /* 0x004fea0003900000 */
[----:B------:R-:W2:Y:S02]  /*8180*/  @!P0 SYNCS.PHASECHK.TRANS64 P0, [R6+URZ], R5 ;  /* 0x00000005060085a7 */ /* 0x000ea4000800007f */
[----:B--2---:R-:W-:Y:S05]  /*8190*/  @!P0 BRA `(.L_x_163) ;  /* 0xfffffffc00f08947 */ /* 0x004fea000383ffff */
[----:B------:R-:W-:Y:S05]  /*81a0*/  BRA `(.L_x_187) ;  /* 0xfffffff400dc7947 */ /* 0x000fea000383ffff */
.L_x_164:
[----:B-1----:R1:W2:Y:S02]  /*81b0*/  SYNCS.PHASECHK.TRANS64.TRYWAIT P0, [R9+URZ], R4 ;  /* 0x00000004090075a7 */ /* 0x0022a4000800017f */
[----:B--2---:R-:W-:Y:S05]  /*81c0*/  @!P0 NANOSLEEP.SYNCS 0x989680 ;  /* 0x009896800000895d */ /* 0x004fea0003900000 */
[----:B------:R-:W2:Y:S02]  /*81d0*/  @!P0 SYNCS.PHASECHK.TRANS64 P0, [R9+URZ], R4 ;  /* 0x00000004090085a7 */ /* 0x000ea4000800007f */
[----:B--2---:R-:W-:Y:S05]  /*81e0*/  @!P0 BRA `(.L_x_164) ;  /* 0xfffffffc00f08947 */ /* 0x004fea000383ffff */
[----:B------:R-:W-:Y:S05]  /*81f0*/  BRA `(.L_x_188) ;  /* 0xfffffff400ec7947 */ /* 0x000fea000383ffff */
.L_x_165:
[----:B--2---:R2:W3:Y:S02]  /*8200*/  SYNCS.PHASECHK.TRANS64.TRYWAIT P0, [R6+URZ], R5 ;  /* 0x00000005060075a7 */ /* 0x0044e4000800017f */
[----:B---3--:R-:W-:Y:S05]  /*8210*/  @!P0 NANOSLEEP.SYNCS 0x989680 ;  /* 0x009896800000895d */ /* 0x008fea0003900000 */
[----:B------:R-:W3:Y:S02]  /*8220*/  @!P0 SYNCS.PHASECHK.TRANS64 P0, [R6+URZ], R5 ;  /* 0x00000005060085a7 */ /* 0x000ee4000800007f */
[----:B---3--:R-:W-:Y:S05]  /*8230*/  @!P0 BRA `(.L_x_165) ;  /* 0xfffffffc00f08947 */ /* 0x008fea000383ffff */
[----:B------:R-:W-:Y:S05]  /*8240*/  BRA `(.L_x_189) ;  /* 0xfffffff400f47947 */ /* 0x000fea000383ffff */
.L_x_190:
[----:B------:R-:W-:-:S00]  /*8250*/  BRA `(.L_x_190) ;  /* 0xfffffffc00fc7947 */ /* 0x000fc0000383ffff */
[----:B------:R-:W-:-:S00]  /*8260*/  NOP ;  /* 0x0000000000007918 */ /* 0x000fc00000000000 */
        /* <DEDUP_REMOVED lines=9> */
.L_x_191:


//--------------------- .nv.global.init           --------------------------
	.section	.nv.global.init,"aw",@progbits
.nv.global.init:
	.type		$str$22,@object
	.size		$str$22,($str$26 - $str$22)
$str$22:
        /*0000*/ 	.byte	0x6b, 0x5f, 0x74, 0x69, 0x6c, 0x65, 0x5f, 0x63, 0x6f, 0x75, 0x6e, 0x74, 0x20, 0x3e, 0x3d, 0x20
        /*0010*/ 	.byte	0x31, 0x00
	.type		$str$26,@object
	.size		$str$26,($str$27 - $str$26)
$str$26:
        /*0012*/ 	.byte	0x28, 0x61, 0x64, 0x64, 0x72, 0x65, 0x73, 0x73, 0x20, 0x26, 0x20, 0x6d, 0x61, 0x73, 0x6b, 0x29
        /*0022*/ 	.byte	0x20, 0x3d, 0x3d, 0x20, 0x30, 0x00
	.type		$str$27,@object
	.size		$str$27,($str$23 - $str$27)
$str$27:
        /*0028*/ 	.byte	0x2f, 0x74, 0x6d, 0x70, 0x2f, 0x63, 0x75, 0x74, 0x6c, 0x61, 0x73, 0x73, 0x5f, 0x73, 0x77, 0x65
        /*0038*/ 	.byte	0x65, 0x70, 0x5f, 0x73, 0x72, 0x63, 0x2f, 0x69, 0x6e, 0x63, 0x6c, 0x75, 0x64, 0x65, 0x2f, 0x63
        /*0048*/ 	.byte	0x75, 0x74, 0x65, 0x2f, 0x70, 0x6f, 0x69, 0x6e, 0x74, 0x65, 0x72, 0x5f, 0x66, 0x6c, 0x61, 0x67
        /*0058*/ 	.byte	0x67, 0x65, 0x64, 0x2e, 0x68, 0x70, 0x70, 0x00
	.type		$str$23,@object
	.size		$str$23,(__unnamed_2 - $str$23)
$str$23:
        /*0060*/ 	.byte	0x2f, 0x74, 0x6d, 0x70, 0x2f, 0x63, 0x75, 0x74, 0x6c, 0x61, 0x73, 0x73, 0x5f, 0x73, 0x77, 0x65
        /*0070*/ 	.byte	0x65, 0x70, 0x5f, 0x73, 0x72, 0x63, 0x2f, 0x69, 0x6e, 0x63, 0x6c, 0x75, 0x64, 0x65, 0x2f, 0x63
        /*0080*/ 	.byte	0x75, 0x74, 0x6c, 0x61, 0x73, 0x73, 0x2f, 0x67, 0x65, 0x6d, 0x6d, 0x2f, 0x63, 0x6f, 0x6c, 0x6c
        /*0090*/ 	.byte	0x65, 0x63, 0x74, 0x69, 0x76, 0x65, 0x2f, 0x73, 0x6d, 0x39, 0x30, 0x5f, 0x6d, 0x6d, 0x61, 0x5f
        /*00a0*/ 	.byte	0x74, 0x6d, 0x61, 0x5f, 0x67, 0x6d, 0x6d, 0x61, 0x5f, 0x73, 0x73, 0x5f, 0x77, 0x61, 0x72, 0x70
        /*00b0*/ 	.byte	0x73, 0x70, 0x65, 0x63, 0x69, 0x61, 0x6c, 0x69, 0x7a, 0x65, 0x64, 0x2e, 0x68, 0x70, 0x70, 0x00
	.type		__unnamed_2,@object
	.size		__unnamed_2,(__unnamed_1 - __unnamed_2)
__unnamed_2:
        /*00c0*/ 	.byte	0x61, 0x75, 0x74, 0x6f, 0x20, 0x63, 0x75, 0x74, 0x65, 0x3a, 0x3a, 0x61, 0x73, 0x5f, 0x70, 0x6f
        /* <DEDUP_REMOVED lines=27> */
        /*0280*/ 	.byte	0x36, 0x3e, 0x3e, 0x3e, 0x3e, 0x3e, 0x5d, 0x00
	.type		__unnamed_1,@object
	.size		__unnamed_1,(.L_0 - __unnamed_1)
__unnamed_1:
        /* <DEDUP_REMOVED lines=180> */
        /*0dc8*/ 	.byte	0x3a, 0x69, 0x64, 0x65, 0x6e, 0x74, 0x69, 0x74, 0x79, 0x5d, 0x00
.L_0:


//--------------------- .nv.shared._ZN7cutlass13device_kernelINS_4gemm6kernel13GemmUniversalIN4cute5tupleIJiiiiEEENS1_10collective13CollectiveMmaINS1_34MainloopSm90TmaGmmaWarpSpecializedILi6ENS5_IJNS4_1CILi1EEESB_SB_EEENS1_35KernelTmaWarpSpecializedCooperativeEEENS5_IJNSA_ILi128EEESF_NSA_ILi64EEEEEENS_6half_tENS5_IJlSB_lEEESI_SJ_NS4_8TiledMMAINS4_8MMA_AtomIJNS4_4SM904GMMA26MMA_64x128x16_F32F16F16_SSILNSN_5MajorE0ELSP_0ELNSN_7ScaleInE1ELSQ_1EEEEEENS4_6LayoutINS5_IJNSA_ILi2EEESB_SB_EEENS5_IJSB_NSA_ILi0EEESW_EEEEENS5_IJNS4_10UnderscoreESZ_SZ_EEEEENS4_13SM90_TMA_LOADENS4_14ComposedLayoutINS4_7SwizzleILi3ELi4ELi3EEENS4_18smem_ptr_flag_bitsILi16EEENST_INS5_IJNSA_ILi8EEESG_EEENS5_IJSG_SB_EEEEEEEvNS4_8identityES12_S1C_vS1D_EENS_8epilogue10collective18CollectiveEpilogueINS1F_22Sm90TmaWarpSpecializedILi4ELi2ELi16ELb1ELb0EEEJSH_NS5_IJSF_NSA_ILi32EEEEEESI_SJ_SI_SJ_NS1F_6fusion15FusionCallbacksIS1J_NS1M_17LinCombPerRowBiasISI_fSI_SI_fLi8ELNS_15FloatRoundStyleE2EEESH_S1L_JEEES12_NS13_INS14_ILi2ELi4ELi3EEES17_NST_INS5_IJS18_S1K_EEENS5_IJS1K_SB_EEEEEEENS4_17SM75_U32x4_LDSM_NENS4_14SM90_TMA_STOREES1W_NS4_17SM90_U32x4_STSM_NENS4_9Copy_AtomIJS1Z_SI_EEEvEEEvvEEEEvNT_6ParamsE --------------------------
	.section	.nv.shared._ZN7cutlass13device_kernelINS_4gemm6kernel13GemmUniversalIN4cute5tupleIJiiiiEEENS1_10collective13CollectiveMmaINS1_34MainloopSm90TmaGmmaWarpSpecializedILi6ENS5_IJNS4_1CILi1EEESB_SB_EEENS1_35KernelTmaWarpSpecializedCooperativeEEENS5_IJNSA_ILi128EEESF_NSA_ILi64EEEEEENS_6half_tENS5_IJlSB_lEEESI_SJ_NS4_8TiledMMAINS4_8MMA_AtomIJNS4_4SM904GMMA26MMA_64x128x16_F32F16F16_SSILNSN_5MajorE0ELSP_0ELNSN_7ScaleInE1ELSQ_1EEEEEENS4_6LayoutINS5_IJNSA_ILi2EEESB_SB_EEENS5_IJSB_NSA_ILi0EEESW_EEEEENS5_IJNS4_10UnderscoreESZ_SZ_EEEEENS4_13SM90_TMA_LOADENS4_14ComposedLayoutINS4_7SwizzleILi3ELi4ELi3EEENS4_18smem_ptr_flag_bitsILi16EEENST_INS5_IJNSA_ILi8EEESG_EEENS5_IJSG_SB_EEEEEEEvNS4_8identityES12_S1C_vS1D_EENS_8epilogue10collective18CollectiveEpilogueINS1F_22Sm90TmaWarpSpecializedILi4ELi2ELi16ELb1ELb0EEEJSH_NS5_IJSF_NSA_ILi32EEEEEESI_SJ_SI_SJ_NS1F_6fusion15FusionCallbacksIS1J_NS1M_17LinCombPerRowBiasISI_fSI_SI_fLi8ELNS_15FloatRoundStyleE2EEESH_S1L_JEEES12_NS13_INS14_ILi2ELi4ELi3EEES17_NST_INS5_IJS18_S1K_EEENS5_IJS1K_SB_EEEEEEENS4_17SM75_U32x4_LDSM_NENS4_14SM90_TMA_STOREES1W_NS4_17SM90_U32x4_STSM_NENS4_9Copy_AtomIJS1Z_SI_EEEvEEEvvEEEEvNT_6ParamsE,"aw",@nobits
	.sectionflags	@""
	.align	16
	.zero		1024


//--------------------- .nv.shared.reserved.0     --------------------------
	.section	.nv.shared.reserved.0,"aw",@nobits
	.weak		__nv_reservedSMEM_offset_0_alias
	.size		__nv_reservedSMEM_offset_0_alias, 0, 0
	.other		__nv_reservedSMEM_offset_0_alias,@"STO_CUDA_RESERVED_SHARED STV_DEFAULT"
__nv_reservedSMEM_offset_0_alias:
	.zero		0


//--------------------- .nv.global                --------------------------
	.section	.nv.global,"aw",@nobits
.nv.global:
	.type		_ZN39_INTERNAL_6cce0294_4_k_cu_3796df65_27874cute1_E,@object
	.size		_ZN39_INTERNAL_6cce0294_4_k_cu_3796df65_27874cute1_E,(_ZN39_INTERNAL_6cce0294_4_k_cu_3796df65_27874cuda3std3__45__cpo6cbeginE - _ZN39_INTERNAL_6cce0294_4_k_cu_3796df65_27874cute1_E)
_ZN39_INTERNAL_6cce0294_4_k_cu_3796df65_27874cute1_E:
	.zero		1
	.type		_ZN39_INTERNAL_6cce0294_4_k_cu_3796df65_27874cuda3std3__45__cpo6cbeginE,@object
	.size		_ZN39_INTERNAL_6cce0294_4_k_cu_3796df65_27874cuda3std3__45__cpo6cbeginE,(_ZN39_INTERNAL_6cce0294_4_k_cu_3796df65_27874cuda3std3__48in_placeE - _ZN39_INTERNAL_6cce0294_4_k_cu_3796df65_27874cuda3std3__45__cpo6cbeginE)
_ZN39_INTERNAL_6cce0294_4_k_cu_3796df65_27874cuda3std3__45__cpo6cbeginE:
	.zero		1
	.type		_ZN39_INTERNAL_6cce0294_4_k_cu_3796df65_27874cuda3std3__48in_placeE,@object
	.size		_ZN39_INTERNAL_6cce0294_4_k_cu_3796df65_27874cuda3std3__48in_placeE,(_ZN39_INTERNAL_6cce0294_4_k_cu_3796df65_27874cuda3std6ranges3__45__cpo9iter_moveE - _ZN39_INTERNAL_6cce0294_4_k_cu_3796df65_27874cuda3std3__48in_placeE)
_ZN39_INTERNAL_6cce0294_4_k_cu_3796df65_27874cuda3std3__48in_placeE:
	.zero		1
	.type		_ZN39_INTERNAL_6cce0294_4_k_cu_3796df65_27874cuda3std6ranges3__45__cpo9iter_moveE,@object
	.size		_ZN39_INTERNAL_6cce0294_4_k_cu_3796df65_27874cuda3std6ranges3__45__cpo9iter_moveE,(_ZN39_INTERNAL_6cce0294_4_k_cu_3796df65_27874cuda3std3__45__cpo5beginE - _ZN39_INTERNAL_6cce0294_4_k_cu_3796df65_27874cuda3std6ranges3__45__cpo9iter_moveE)
_ZN39_INTERNAL_6cce0294_4_k_cu_3796df65_27874cuda3std6ranges3__45__cpo9iter_moveE:
	.zero		1
	.type		_ZN39_INTERNAL_6cce0294_4_k_cu_3796df65_27874cuda3std3__45__cpo5beginE,@object
	.size		_ZN39_INTERNAL_6cce0294_4_k_cu_3796df65_27874cuda3std3__45__cpo5beginE,(_ZN39_INTERNAL_6cce0294_4_k_cu_3796df65_27874cuda3std3__441_GLOBAL__N__6cce0294_4_k_cu_3796df65_27876ignoreE - _ZN39_INTERNAL_6cce0294_4_k_cu_3796df65_27874cuda3std3__45__cpo5beginE)
_ZN39_INTERNAL_6cce0294_4_k_cu_3796df65_27874cuda3std3__45__cpo5beginE:
	.zero		1
	.type		_ZN39_INTERNAL_6cce0294_4_k_cu_3796df65_27874cuda3std3__441_GLOBAL__N__6cce0294_4_k_cu_3796df65_27876ignoreE,@object
	.size		_ZN39_INTERNAL_6cce0294_4_k_cu_3796df65_27874cuda3std3__441_GLOBAL__N__6cce0294_4_k_cu_3796df65_27876ignoreE,(_ZN39_INTERNAL_6cce0294_4_k_cu_3796df65_27874cute7productE - _ZN39_INTERNAL_6cce0294_4_k_cu_3796df65_27874cuda3std3__441_GLOBAL__N__6cce0294_4_k_cu_3796df65_27876ignoreE)
_ZN39_INTERNAL_6cce0294_4_k_cu_3796df65_27874cuda3std3__441_GLOBAL__N__6cce0294_4_k_cu_3796df65_27876ignoreE:
	.zero		1
	.type		_ZN39_INTERNAL_6cce0294_4_k_cu_3796df65_27874cute7productE,@object
	.size		_ZN39_INTERNAL_6cce0294_4_k_cu_3796df65_27874cute7productE,(_ZN39_INTERNAL_6cce0294_4_k_cu_3796df65_27874cuda3std3__45__cpo3endE - _ZN39_INTERNAL_6cce0294_4_k_cu_3796df65_27874cute7productE)
_ZN39_INTERNAL_6cce0294_4_k_cu_3796df65_27874cute7productE:
	.zero		1
	.type		_ZN39_INTERNAL_6cce0294_4_k_cu_3796df65_27874cuda3std3__45__cpo3endE,@object
	.size		_ZN39_INTERNAL_6cce0294_4_k_cu_3796df65_27874cuda3std3__45__cpo3endE,(_ZN39_INTERNAL_6cce0294_4_k_cu_3796df65_27874cuda3std3__419piecewise_constructE - _ZN39_INTERNAL_6cce0294_4_k_cu_3796df65_27874cuda3std3__45__cpo3endE)
_ZN39_INTERNAL_6cce0294_4_k_cu_3796df65_27874cuda3std3__45__cpo3endE:
	.zero		1
	.type		_ZN39_INTERNAL_6cce0294_4_k_cu_3796df65_27874cuda3std3__419piecewise_constructE,@object
	.size		_ZN39_INTERNAL_6cce0294_4_k_cu_3796df65_27874cuda3std3__419piecewise_constructE,(_ZN39_INTERNAL_6cce0294_4_k_cu_3796df65_27874cuda3std3__45__cpo4cendE - _ZN39_INTERNAL_6cce0294_4_k_cu_3796df65_27874cuda3std3__419piecewise_constructE)
_ZN39_INTERNAL_6cce0294_4_k_cu_3796df65_27874cuda3std3__419piecewise_constructE:
	.zero		1
	.type		_ZN39_INTERNAL_6cce0294_4_k_cu_3796df65_27874cuda3std3__45__cpo4cendE,@object
	.size		_ZN39_INTERNAL_6cce0294_4_k_cu_3796df65_27874cuda3std3__45__cpo4cendE,(_ZN39_INTERNAL_6cce0294_4_k_cu_3796df65_27874cuda3std6ranges3__45__cpo4swapE - _ZN39_INTERNAL_6cce0294_4_k_cu_3796df65_27874cuda3std3__45__cpo4cendE)
_ZN39_INTERNAL_6cce0294_4_k_cu_3796df65_27874cuda3std3__45__cpo4cendE:
	.zero		1
	.type		_ZN39_INTERNAL_6cce0294_4_k_cu_3796df65_27874cuda3std6ranges3__45__cpo4swapE,@object
	.size		_ZN39_INTERNAL_6cce0294_4_k_cu_3796df65_27874cuda3std6ranges3__45__cpo4swapE,(.L_9 - _ZN39_INTERNAL_6cce0294_4_k_cu_3796df65_27874cuda3std6ranges3__45__cpo4swapE)
_ZN39_INTERNAL_6cce0294_4_k_cu_3796df65_27874cuda3std6ranges3__45__cpo4swapE:
	.zero		1
.L_9:


//--------------------- .nv.constant0._ZN7cutlass13device_kernelINS_4gemm6kernel13GemmUniversalIN4cute5tupleIJiiiiEEENS1_10collective13CollectiveMmaINS1_34MainloopSm90TmaGmmaWarpSpecializedILi6ENS5_IJNS4_1CILi1EEESB_SB_EEENS1_35KernelTmaWarpSpecializedCooperativeEEENS5_IJNSA_ILi128EEESF_NSA_ILi64EEEEEENS_6half_tENS5_IJlSB_lEEESI_SJ_NS4_8TiledMMAINS4_8MMA_AtomIJNS4_4SM904GMMA26MMA_64x128x16_F32F16F16_SSILNSN_5MajorE0ELSP_0ELNSN_7ScaleInE1ELSQ_1EEEEEENS4_6LayoutINS5_IJNSA_ILi2EEESB_SB_EEENS5_IJSB_NSA_ILi0EEESW_EEEEENS5_IJNS4_10UnderscoreESZ_SZ_EEEEENS4_13SM90_TMA_LOADENS4_14ComposedLayoutINS4_7SwizzleILi3ELi4ELi3EEENS4_18smem_ptr_flag_bitsILi16EEENST_INS5_IJNSA_ILi8EEESG_EEENS5_IJSG_SB_EEEEEEEvNS4_8identityES12_S1C_vS1D_EENS_8epilogue10collective18CollectiveEpilogueINS1F_22Sm90TmaWarpSpecializedILi4ELi2ELi16ELb1ELb0EEEJSH_NS5_IJSF_NSA_ILi32EEEEEESI_SJ_SI_SJ_NS1F_6fusion15FusionCallbacksIS1J_NS1M_17LinCombPerRowBiasISI_fSI_SI_fLi8ELNS_15FloatRoundStyleE2EEESH_S1L_JEEES12_NS13_INS14_ILi2ELi4ELi3EEES17_NST_INS5_IJS18_S1K_EEENS5_IJS1K_SB_EEEEEEENS4_17SM75_U32x4_LDSM_NENS4_14SM90_TMA_STOREES1W_NS4_17SM90_U32x4_STSM_NENS4_9Copy_AtomIJS1Z_SI_EEEvEEEvvEEEEvNT_6ParamsE --------------------------
	.section	.nv.constant0._ZN7cutlass13device_kernelINS_4gemm6kernel13GemmUniversalIN4cute5tupleIJiiiiEEENS1_10collective13CollectiveMmaINS1_34MainloopSm90TmaGmmaWarpSpecializedILi6ENS5_IJNS4_1CILi1EEESB_SB_EEENS1_35KernelTmaWarpSpecializedCooperativeEEENS5_IJNSA_ILi128EEESF_NSA_ILi64EEEEEENS_6half_tENS5_IJlSB_lEEESI_SJ_NS4_8TiledMMAINS4_8MMA_AtomIJNS4_4SM904GMMA26MMA_64x128x16_F32F16F16_SSILNSN_5MajorE0ELSP_0ELNSN_7ScaleInE1ELSQ_1EEEEEENS4_6LayoutINS5_IJNSA_ILi2EEESB_SB_EEENS5_IJSB_NSA_ILi0EEESW_EEEEENS5_IJNS4_10UnderscoreESZ_SZ_EEEEENS4_13SM90_TMA_LOADENS4_14ComposedLayoutINS4_7SwizzleILi3ELi4ELi3EEENS4_18smem_ptr_flag_bitsILi16EEENST_INS5_IJNSA_ILi8EEESG_EEENS5_IJSG_SB_EEEEEEEvNS4_8identityES12_S1C_vS1D_EENS_8epilogue10collective18CollectiveEpilogueINS1F_22Sm90TmaWarpSpecializedILi4ELi2ELi16ELb1ELb0EEEJSH_NS5_IJSF_NSA_ILi32EEEEEESI_SJ_SI_SJ_NS1F_6fusion15FusionCallbacksIS1J_NS1M_17LinCombPerRowBiasISI_fSI_SI_fLi8ELNS_15FloatRoundStyleE2EEESH_S1L_JEEES12_NS13_INS14_ILi2ELi4ELi3EEES17_NST_INS5_IJS18_S1K_EEENS5_IJS1K_SB_EEEEEEENS4_17SM75_U32x4_LDSM_NENS4_14SM90_TMA_STOREES1W_NS4_17SM90_U32x4_STSM_NENS4_9Copy_AtomIJS1Z_SI_EEEvEEEvvEEEEvNT_6ParamsE,"a",@progbits
	.sectionflags	@""
	.align	4
.nv.constant0._ZN7cutlass13device_kernelINS_4gemm6kernel13GemmUniversalIN4cute5tupleIJiiiiEEENS1_10collective13CollectiveMmaINS1_34MainloopSm90TmaGmmaWarpSpecializedILi6ENS5_IJNS4_1CILi1EEESB_SB_EEENS1_35KernelTmaWarpSpecializedCooperativeEEENS5_IJNSA_ILi128EEESF_NSA_ILi64EEEEEENS_6half_tENS5_IJlSB_lEEESI_SJ_NS4_8TiledMMAINS4_8MMA_AtomIJNS4_4SM904GMMA26MMA_64x128x16_F32F16F16_SSILNSN_5MajorE0ELSP_0ELNSN_7ScaleInE1ELSQ_1EEEEEENS4_6LayoutINS5_IJNSA_ILi2EEESB_SB_EEENS5_IJSB_NSA_ILi0EEESW_EEEEENS5_IJNS4_10UnderscoreESZ_SZ_EEEEENS4_13SM90_TMA_LOADENS4_14ComposedLayoutINS4_7SwizzleILi3ELi4ELi3EEENS4_18smem_ptr_flag_bitsILi16EEENST_INS5_IJNSA_ILi8EEESG_EEENS5_IJSG_SB_EEEEEEEvNS4_8identityES12_S1C_vS1D_EENS_8epilogue10collective18CollectiveEpilogueINS1F_22Sm90TmaWarpSpecializedILi4ELi2ELi16ELb1ELb0EEEJSH_NS5_IJSF_NSA_ILi32EEEEEESI_SJ_SI_SJ_NS1F_6fusion15FusionCallbacksIS1J_NS1M_17LinCombPerRowBiasISI_fSI_SI_fLi8ELNS_15FloatRoundStyleE2EEESH_S1L_JEEES12_NS13_INS14_ILi2ELi4ELi3EEES17_NST_INS5_IJS18_S1K_EEENS5_IJS1K_SB_EEEEEEENS4_17SM75_U32x4_LDSM_NENS4_14SM90_TMA_STOREES1W_NS4_17SM90_U32x4_STSM_NENS4_9Copy_AtomIJS1Z_SI_EEEvEEEvvEEEEvNT_6ParamsE:
	.zero		2432


//--------------------- SYMBOLS --------------------------

	.type		.nv.reservedSmem.offset0,@object
	.size		.nv.reservedSmem.offset0,0x4
	.type		__assertfail,@function
